//
// Generated by NVIDIA NVVM Compiler
//
// Compiler Build ID: CL-36424714
// Cuda compilation tools, release 13.0, V13.0.88
// Based on NVVM 20.0.0
//

.version 9.0
.target sm_100
.address_size 64

	// .globl	_Z11read_globalPKjS0_PKiPijjjjS3_
// _ZZ11read_sharedPKjS0_PKiPijjjjS3_E4sbuf has been demoted
// _ZZ12write_sharedPKjS0_PKiPijjjjS3_E4sbuf has been demoted

.visible .entry _Z11read_globalPKjS0_PKiPijjjjS3_(
	.param .u64 .ptr .align 1 _Z11read_globalPKjS0_PKiPijjjjS3__param_0,
	.param .u64 .ptr .align 1 _Z11read_globalPKjS0_PKiPijjjjS3__param_1,
	.param .u64 .ptr .align 1 _Z11read_globalPKjS0_PKiPijjjjS3__param_2,
	.param .u64 .ptr .align 1 _Z11read_globalPKjS0_PKiPijjjjS3__param_3,
	.param .u32 _Z11read_globalPKjS0_PKiPijjjjS3__param_4,
	.param .u32 _Z11read_globalPKjS0_PKiPijjjjS3__param_5,
	.param .u32 _Z11read_globalPKjS0_PKiPijjjjS3__param_6,
	.param .u32 _Z11read_globalPKjS0_PKiPijjjjS3__param_7,
	.param .u64 .ptr .align 1 _Z11read_globalPKjS0_PKiPijjjjS3__param_8
)
{
	.reg .pred 	%p<6>;
	.reg .b32 	%r<148>;
	.reg .b64 	%rd<37>;

	ld.param.u64 	%rd7, [_Z11read_globalPKjS0_PKiPijjjjS3__param_0];
	ld.param.u64 	%rd8, [_Z11read_globalPKjS0_PKiPijjjjS3__param_2];
	ld.param.u64 	%rd9, [_Z11read_globalPKjS0_PKiPijjjjS3__param_3];
	ld.param.u32 	%r41, [_Z11read_globalPKjS0_PKiPijjjjS3__param_5];
	ld.param.u32 	%r42, [_Z11read_globalPKjS0_PKiPijjjjS3__param_6];
	ld.param.u32 	%r43, [_Z11read_globalPKjS0_PKiPijjjjS3__param_7];
	ld.param.u64 	%rd6, [_Z11read_globalPKjS0_PKiPijjjjS3__param_8];
	cvta.to.global.u64 	%rd1, %rd7;
	cvta.to.global.u64 	%rd10, %rd9;
	cvta.to.global.u64 	%rd11, %rd8;
	mov.u32 	%r1, %ctaid.x;
	mov.u32 	%r2, %ctaid.y;
	shl.b32 	%r3, %r1, 3;
	shl.b32 	%r45, %r2, 3;
	mad.lo.s32 	%r46, %r41, %r3, %r45;
	mul.wide.u32 	%rd12, %r46, 4;
	add.s64 	%rd2, %rd10, %rd12;
	add.s64 	%rd13, %rd11, %rd12;
	wmma.load.c.sync.aligned.row.m8n8k128.global.s32 	{%r146, %r147}, [%rd13], %r41;
	shr.u32 	%r6, %r42, 7;
	setp.lt.u32 	%p1, %r42, 128;
	mov.b32 	%r145, 0;
	@%p1 bra 	$L__BB0_7;
	mul.lo.s32 	%r49, %r42, %r3;
	shr.u32 	%r7, %r49, 5;
	add.s32 	%r50, %r6, -1;
	and.b32  	%r8, %r6, 3;
	setp.lt.u32 	%p2, %r50, 3;
	mov.b32 	%r139, 0;
	mov.u32 	%r145, %r139;
	@%p2 bra 	$L__BB0_4;
	and.b32  	%r139, %r6, 33554428;
	and.b32  	%r53, %r6, 33554428;
	neg.s32 	%r130, %r53;
	add.s32 	%r129, %r7, 8;
	mov.b32 	%r145, 0;
$L__BB0_3:
	add.s32 	%r54, %r129, -8;
	mul.wide.u32 	%rd22, %r54, 4;
	add.s64 	%rd23, %rd1, %rd22;
	bar.sync 	0;
	wmma.load.a.sync.aligned.row.m8n8k128.global.b1 	{%r55}, [%rd23], %r43;
	membar.cta;
	membar.cta;
	bar.sync 	0;
	// begin inline asm
	mov.u64 	%rd14, %clock64;
	// end inline asm
	wmma.mma.xor.popc.sync.aligned.row.col.m8n8k128.s32.b1.b1.s32 {%r56, %r57}, {%r55}, {%r58}, {%r146, %r147};
	wmma.mma.xor.popc.sync.aligned.row.col.m8n8k128.s32.b1.b1.s32 {%r59, %r60}, {%r55}, {%r61}, {%r56, %r57};
	wmma.mma.xor.popc.sync.aligned.row.col.m8n8k128.s32.b1.b1.s32 {%r62, %r63}, {%r55}, {%r64}, {%r59, %r60};
	// begin inline asm
	mov.u64 	%rd15, %clock64;
	// end inline asm
	cvt.u32.u64 	%r65, %rd14;
	cvt.u32.u64 	%r66, %rd15;
	sub.s32 	%r67, %r66, %r65;
	add.s32 	%r68, %r145, %r67;
	add.s32 	%r69, %r129, -4;
	mul.wide.u32 	%rd24, %r69, 4;
	add.s64 	%rd25, %rd1, %rd24;
	bar.sync 	0;
	wmma.load.a.sync.aligned.row.m8n8k128.global.b1 	{%r70}, [%rd25], %r43;
	membar.cta;
	membar.cta;
	bar.sync 	0;
	// begin inline asm
	mov.u64 	%rd16, %clock64;
	// end inline asm
	wmma.mma.xor.popc.sync.aligned.row.col.m8n8k128.s32.b1.b1.s32 {%r71, %r72}, {%r70}, {%r73}, {%r62, %r63};
	wmma.mma.xor.popc.sync.aligned.row.col.m8n8k128.s32.b1.b1.s32 {%r74, %r75}, {%r70}, {%r76}, {%r71, %r72};
	wmma.mma.xor.popc.sync.aligned.row.col.m8n8k128.s32.b1.b1.s32 {%r77, %r78}, {%r70}, {%r79}, {%r74, %r75};
	// begin inline asm
	mov.u64 	%rd17, %clock64;
	// end inline asm
	cvt.u32.u64 	%r80, %rd16;
	cvt.u32.u64 	%r81, %rd17;
	sub.s32 	%r82, %r81, %r80;
	add.s32 	%r83, %r68, %r82;
	add.s32 	%r84, %r129, 4;
	mul.wide.u32 	%rd26, %r129, 4;
	add.s64 	%rd27, %rd1, %rd26;
	bar.sync 	0;
	wmma.load.a.sync.aligned.row.m8n8k128.global.b1 	{%r85}, [%rd27], %r43;
	membar.cta;
	membar.cta;
	bar.sync 	0;
	// begin inline asm
	mov.u64 	%rd18, %clock64;
	// end inline asm
	wmma.mma.xor.popc.sync.aligned.row.col.m8n8k128.s32.b1.b1.s32 {%r86, %r87}, {%r85}, {%r88}, {%r77, %r78};
	wmma.mma.xor.popc.sync.aligned.row.col.m8n8k128.s32.b1.b1.s32 {%r89, %r90}, {%r85}, {%r91}, {%r86, %r87};
	wmma.mma.xor.popc.sync.aligned.row.col.m8n8k128.s32.b1.b1.s32 {%r92, %r93}, {%r85}, {%r94}, {%r89, %r90};
	// begin inline asm
	mov.u64 	%rd19, %clock64;
	// end inline asm
	cvt.u32.u64 	%r95, %rd18;
	cvt.u32.u64 	%r96, %rd19;
	sub.s32 	%r97, %r96, %r95;
	add.s32 	%r98, %r83, %r97;
	mul.wide.u32 	%rd28, %r84, 4;
	add.s64 	%rd29, %rd1, %rd28;
	bar.sync 	0;
	wmma.load.a.sync.aligned.row.m8n8k128.global.b1 	{%r99}, [%rd29], %r43;
	membar.cta;
	membar.cta;
	bar.sync 	0;
	// begin inline asm
	mov.u64 	%rd20, %clock64;
	// end inline asm
	wmma.mma.xor.popc.sync.aligned.row.col.m8n8k128.s32.b1.b1.s32 {%r100, %r101}, {%r99}, {%r102}, {%r92, %r93};
	wmma.mma.xor.popc.sync.aligned.row.col.m8n8k128.s32.b1.b1.s32 {%r103, %r104}, {%r99}, {%r105}, {%r100, %r101};
	wmma.mma.xor.popc.sync.aligned.row.col.m8n8k128.s32.b1.b1.s32 {%r146, %r147}, {%r99}, {%r106}, {%r103, %r104};
	// begin inline asm
	mov.u64 	%rd21, %clock64;
	// end inline asm
	cvt.u32.u64 	%r107, %rd20;
	cvt.u32.u64 	%r108, %rd21;
	sub.s32 	%r109, %r108, %r107;
	add.s32 	%r145, %r98, %r109;
	add.s32 	%r130, %r130, 4;
	add.s32 	%r129, %r129, 16;
	setp.ne.s32 	%p3, %r130, 0;
	@%p3 bra 	$L__BB0_3;
$L__BB0_4:
	setp.eq.s32 	%p4, %r8, 0;
	@%p4 bra 	$L__BB0_7;
	shl.b32 	%r110, %r139, 2;
	add.s32 	%r111, %r7, %r110;
	mul.wide.u32 	%rd30, %r111, 4;
	add.s64 	%rd36, %rd1, %rd30;
	neg.s32 	%r141, %r8;
$L__BB0_6:
	.pragma "nounroll";
	bar.sync 	0;
	wmma.load.a.sync.aligned.row.m8n8k128.global.b1 	{%r112}, [%rd36], %r43;
	membar.cta;
	membar.cta;
	bar.sync 	0;
	// begin inline asm
	mov.u64 	%rd31, %clock64;
	// end inline asm
	wmma.mma.xor.popc.sync.aligned.row.col.m8n8k128.s32.b1.b1.s32 {%r113, %r114}, {%r112}, {%r115}, {%r146, %r147};
	wmma.mma.xor.popc.sync.aligned.row.col.m8n8k128.s32.b1.b1.s32 {%r116, %r117}, {%r112}, {%r118}, {%r113, %r114};
	wmma.mma.xor.popc.sync.aligned.row.col.m8n8k128.s32.b1.b1.s32 {%r146, %r147}, {%r112}, {%r119}, {%r116, %r117};
	// begin inline asm
	mov.u64 	%rd32, %clock64;
	// end inline asm
	cvt.u32.u64 	%r120, %rd31;
	cvt.u32.u64 	%r121, %rd32;
	sub.s32 	%r122, %r121, %r120;
	add.s32 	%r145, %r145, %r122;
	add.s64 	%rd36, %rd36, 16;
	add.s32 	%r141, %r141, 1;
	setp.ne.s32 	%p5, %r141, 0;
	@%p5 bra 	$L__BB0_6;
$L__BB0_7:
	cvta.to.global.u64 	%rd33, %rd6;
	wmma.store.d.sync.aligned.row.m8n8k128.global.s32 	[%rd2], {%r146, %r147}, %r41;
	div.u32 	%r123, %r145, %r6;
	mov.u32 	%r124, %nctaid.y;
	mad.lo.s32 	%r125, %r1, %r124, %r2;
	shl.b32 	%r126, %r125, 5;
	mov.u32 	%r127, %tid.x;
	add.s32 	%r128, %r126, %r127;
	mul.wide.u32 	%rd34, %r128, 4;
	add.s64 	%rd35, %rd33, %rd34;
	st.global.u32 	[%rd35], %r123;
	ret;

}
	// .globl	_Z12write_globalPKjS0_PKiPijjjjS3_
.visible .entry _Z12write_globalPKjS0_PKiPijjjjS3_(
	.param .u64 .ptr .align 1 _Z12write_globalPKjS0_PKiPijjjjS3__param_0,
	.param .u64 .ptr .align 1 _Z12write_globalPKjS0_PKiPijjjjS3__param_1,
	.param .u64 .ptr .align 1 _Z12write_globalPKjS0_PKiPijjjjS3__param_2,
	.param .u64 .ptr .align 1 _Z12write_globalPKjS0_PKiPijjjjS3__param_3,
	.param .u32 _Z12write_globalPKjS0_PKiPijjjjS3__param_4,
	.param .u32 _Z12write_globalPKjS0_PKiPijjjjS3__param_5,
	.param .u32 _Z12write_globalPKjS0_PKiPijjjjS3__param_6,
	.param .u32 _Z12write_globalPKjS0_PKiPijjjjS3__param_7,
	.param .u64 .ptr .align 1 _Z12write_globalPKjS0_PKiPijjjjS3__param_8
)
{
	.reg .pred 	%p<6>;
	.reg .b32 	%r<91>;
	.reg .b64 	%rd<48>;

	ld.param.u64 	%rd11, [_Z12write_globalPKjS0_PKiPijjjjS3__param_0];
	ld.param.u64 	%rd12, [_Z12write_globalPKjS0_PKiPijjjjS3__param_1];
	ld.param.u64 	%rd13, [_Z12write_globalPKjS0_PKiPijjjjS3__param_2];
	ld.param.u64 	%rd14, [_Z12write_globalPKjS0_PKiPijjjjS3__param_3];
	ld.param.u32 	%r41, [_Z12write_globalPKjS0_PKiPijjjjS3__param_5];
	ld.param.u32 	%r39, [_Z12write_globalPKjS0_PKiPijjjjS3__param_6];
	ld.param.u32 	%r40, [_Z12write_globalPKjS0_PKiPijjjjS3__param_7];
	ld.param.u64 	%rd10, [_Z12write_globalPKjS0_PKiPijjjjS3__param_8];
	cvta.to.global.u64 	%rd1, %rd12;
	cvta.to.global.u64 	%rd2, %rd11;
	cvta.to.global.u64 	%rd15, %rd14;
	cvta.to.global.u64 	%rd16, %rd13;
	mov.u32 	%r1, %ctaid.x;
	mov.u32 	%r2, %ctaid.y;
	shl.b32 	%r3, %r1, 3;
	shl.b32 	%r4, %r2, 3;
	mad.lo.s32 	%r42, %r41, %r3, %r4;
	mul.wide.u32 	%rd17, %r42, 4;
	add.s64 	%rd3, %rd15, %rd17;
	add.s64 	%rd18, %rd16, %rd17;
	wmma.load.c.sync.aligned.row.m8n8k128.global.s32 	{%r89, %r90}, [%rd18], %r41;
	shr.u32 	%r7, %r39, 7;
	setp.lt.u32 	%p1, %r39, 128;
	@%p1 bra 	$L__BB1_7;
	mul.lo.s32 	%r45, %r39, %r3;
	shr.u32 	%r8, %r45, 5;
	mul.lo.s32 	%r46, %r39, %r4;
	shr.u32 	%r9, %r46, 5;
	add.s32 	%r47, %r7, -1;
	and.b32  	%r10, %r7, 3;
	setp.lt.u32 	%p2, %r47, 3;
	mov.b32 	%r85, 0;
	@%p2 bra 	$L__BB1_4;
	and.b32  	%r85, %r7, 33554428;
	and.b32  	%r50, %r7, 33554428;
	neg.s32 	%r78, %r50;
	mov.b32 	%r77, 0;
	cvt.u64.u32 	%rd23, %r8;
	cvt.u64.u32 	%rd29, %r9;
	mov.u32 	%r75, %r8;
	mov.u32 	%r76, %r9;
$L__BB1_3:
	mul.wide.u32 	%rd19, %r75, 4;
	add.s64 	%rd20, %rd2, %rd19;
	wmma.load.a.sync.aligned.row.m8n8k128.global.b1 	{%r51}, [%rd20], %r39;
	mul.wide.u32 	%rd21, %r76, 4;
	add.s64 	%rd22, %rd1, %rd21;
	wmma.load.b.sync.aligned.col.m8n8k128.global.b1 	{%r52}, [%rd22], %r39;
	wmma.mma.xor.popc.sync.aligned.row.col.m8n8k128.s32.b1.b1.s32 {%r53, %r54}, {%r51}, {%r52}, {%r89, %r90};
	cvt.u64.u32 	%rd24, %r77;
	add.s64 	%rd25, %rd24, %rd23;
	shl.b64 	%rd26, %rd25, 2;
	add.s64 	%rd27, %rd2, %rd26;
	add.s64 	%rd28, %rd27, 16;
	wmma.load.a.sync.aligned.row.m8n8k128.global.b1 	{%r55}, [%rd28], %r39;
	add.s64 	%rd30, %rd24, %rd29;
	shl.b64 	%rd31, %rd30, 2;
	add.s64 	%rd32, %rd1, %rd31;
	add.s64 	%rd33, %rd32, 16;
	wmma.load.b.sync.aligned.col.m8n8k128.global.b1 	{%r56}, [%rd33], %r39;
	wmma.mma.xor.popc.sync.aligned.row.col.m8n8k128.s32.b1.b1.s32 {%r57, %r58}, {%r55}, {%r56}, {%r53, %r54};
	add.s64 	%rd34, %rd27, 32;
	wmma.load.a.sync.aligned.row.m8n8k128.global.b1 	{%r59}, [%rd34], %r39;
	add.s64 	%rd35, %rd32, 32;
	wmma.load.b.sync.aligned.col.m8n8k128.global.b1 	{%r60}, [%rd35], %r39;
	wmma.mma.xor.popc.sync.aligned.row.col.m8n8k128.s32.b1.b1.s32 {%r61, %r62}, {%r59}, {%r60}, {%r57, %r58};
	add.s64 	%rd36, %rd27, 48;
	wmma.load.a.sync.aligned.row.m8n8k128.global.b1 	{%r63}, [%rd36], %r39;
	add.s64 	%rd37, %rd32, 48;
	wmma.load.b.sync.aligned.col.m8n8k128.global.b1 	{%r64}, [%rd37], %r39;
	wmma.mma.xor.popc.sync.aligned.row.col.m8n8k128.s32.b1.b1.s32 {%r89, %r90}, {%r63}, {%r64}, {%r61, %r62};
	add.s32 	%r78, %r78, 4;
	add.s32 	%r77, %r77, 16;
	add.s32 	%r76, %r76, 16;
	add.s32 	%r75, %r75, 16;
	setp.ne.s32 	%p3, %r78, 0;
	@%p3 bra 	$L__BB1_3;
$L__BB1_4:
	setp.eq.s32 	%p4, %r10, 0;
	@%p4 bra 	$L__BB1_7;
	shl.b32 	%r65, %r85, 2;
	add.s32 	%r66, %r9, %r65;
	mul.wide.u32 	%rd38, %r66, 4;
	add.s64 	%rd47, %rd1, %rd38;
	add.s32 	%r67, %r8, %r65;
	mul.wide.u32 	%rd39, %r67, 4;
	add.s64 	%rd46, %rd2, %rd39;
	neg.s32 	%r86, %r10;
$L__BB1_6:
	.pragma "nounroll";
	wmma.load.a.sync.aligned.row.m8n8k128.global.b1 	{%r68}, [%rd46], %r39;
	wmma.load.b.sync.aligned.col.m8n8k128.global.b1 	{%r69}, [%rd47], %r39;
	wmma.mma.xor.popc.sync.aligned.row.col.m8n8k128.s32.b1.b1.s32 {%r89, %r90}, {%r68}, {%r69}, {%r89, %r90};
	add.s64 	%rd47, %rd47, 16;
	add.s64 	%rd46, %rd46, 16;
	add.s32 	%r86, %r86, 1;
	setp.ne.s32 	%p5, %r86, 0;
	@%p5 bra 	$L__BB1_6;
$L__BB1_7:
	cvta.to.global.u64 	%rd42, %rd10;
	bar.sync 	0;
	// begin inline asm
	mov.u64 	%rd40, %clock64;
	// end inline asm
	wmma.store.d.sync.aligned.row.m8n8k128.global.s32 	[%rd3], {%r89, %r90}, %r40;
	membar.cta;
	// begin inline asm
	mov.u64 	%rd41, %clock64;
	// end inline asm
	sub.s64 	%rd43, %rd41, %rd40;
	mov.u32 	%r70, %nctaid.y;
	mad.lo.s32 	%r71, %r1, %r70, %r2;
	shl.b32 	%r72, %r71, 5;
	mov.u32 	%r73, %tid.x;
	add.s32 	%r74, %r72, %r73;
	mul.wide.u32 	%rd44, %r74, 4;
	add.s64 	%rd45, %rd42, %rd44;
	st.global.u32 	[%rd45], %rd43;
	ret;

}
	// .globl	_Z11read_sharedPKjS0_PKiPijjjjS3_
.visible .entry _Z11read_sharedPKjS0_PKiPijjjjS3_(
	.param .u64 .ptr .align 1 _Z11read_sharedPKjS0_PKiPijjjjS3__param_0,
	.param .u64 .ptr .align 1 _Z11read_sharedPKjS0_PKiPijjjjS3__param_1,
	.param .u64 .ptr .align 1 _Z11read_sharedPKjS0_PKiPijjjjS3__param_2,
	.param .u64 .ptr .align 1 _Z11read_sharedPKjS0_PKiPijjjjS3__param_3,
	.param .u32 _Z11read_sharedPKjS0_PKiPijjjjS3__param_4,
	.param .u32 _Z11read_sharedPKjS0_PKiPijjjjS3__param_5,
	.param .u32 _Z11read_sharedPKjS0_PKiPijjjjS3__param_6,
	.param .u32 _Z11read_sharedPKjS0_PKiPijjjjS3__param_7,
	.param .u64 .ptr .align 1 _Z11read_sharedPKjS0_PKiPijjjjS3__param_8
)
{
	.reg .pred 	%p<9>;
	.reg .b32 	%r<153>;
	.reg .b64 	%rd<50>;
	// demoted variable
	.shared .align 4 .b8 _ZZ11read_sharedPKjS0_PKiPijjjjS3_E4sbuf[32768];
	ld.param.u64 	%rd14, [_Z11read_sharedPKjS0_PKiPijjjjS3__param_0];
	ld.param.u64 	%rd15, [_Z11read_sharedPKjS0_PKiPijjjjS3__param_1];
	ld.param.u64 	%rd16, [_Z11read_sharedPKjS0_PKiPijjjjS3__param_2];
	ld.param.u64 	%rd17, [_Z11read_sharedPKjS0_PKiPijjjjS3__param_3];
	ld.param.u32 	%r56, [_Z11read_sharedPKjS0_PKiPijjjjS3__param_5];
	ld.param.u32 	%r57, [_Z11read_sharedPKjS0_PKiPijjjjS3__param_6];
	ld.param.u32 	%r58, [_Z11read_sharedPKjS0_PKiPijjjjS3__param_7];
	ld.param.u64 	%rd13, [_Z11read_sharedPKjS0_PKiPijjjjS3__param_8];
	cvta.to.global.u64 	%rd1, %rd14;
	cvta.to.global.u64 	%rd2, %rd15;
	cvta.to.global.u64 	%rd18, %rd17;
	cvta.to.global.u64 	%rd19, %rd16;
	mov.u32 	%r1, %ctaid.x;
	mov.u32 	%r2, %ctaid.y;
	mul.lo.s32 	%r59, %r1, %r56;
	shl.b32 	%r60, %r59, 3;
	shl.b32 	%r3, %r2, 3;
	add.s32 	%r61, %r60, %r3;
	mul.wide.u32 	%rd20, %r61, 4;
	add.s64 	%rd3, %rd18, %rd20;
	add.s64 	%rd21, %rd19, %rd20;
	wmma.load.c.sync.aligned.row.m8n8k128.global.s32 	{%r151, %r152}, [%rd21], %r56;
	mov.u32 	%r6, %tid.x;
	shr.u32 	%r62, %r6, 5;
	neg.s32 	%r63, %r62;
	and.b32  	%r7, %r63, 3;
	setp.eq.s32 	%p1, %r7, 0;
	mov.u32 	%r133, %r6;
	@%p1 bra 	$L__BB2_3;
	shl.b32 	%r64, %r6, 2;
	mov.u32 	%r65, _ZZ11read_sharedPKjS0_PKiPijjjjS3_E4sbuf;
	add.s32 	%r130, %r65, %r64;
	mul.wide.u32 	%rd22, %r6, 4;
	add.s64 	%rd47, %rd1, %rd22;
	neg.s32 	%r129, %r7;
	shl.b32 	%r66, %r7, 5;
	add.s32 	%r133, %r6, %r66;
$L__BB2_2:
	.pragma "nounroll";
	ld.global.u32 	%r67, [%rd47];
	st.shared.u32 	[%r130], %r67;
	add.s32 	%r130, %r130, 128;
	add.s64 	%rd47, %rd47, 128;
	add.s32 	%r129, %r129, 1;
	setp.ne.s32 	%p2, %r129, 0;
	@%p2 bra 	$L__BB2_2;
$L__BB2_3:
	mul.wide.u32 	%rd23, %r133, 4;
	add.s64 	%rd24, %rd23, %rd1;
	add.s64 	%rd48, %rd24, 256;
	shl.b32 	%r68, %r133, 2;
	mov.u32 	%r69, _ZZ11read_sharedPKjS0_PKiPijjjjS3_E4sbuf;
	add.s32 	%r70, %r68, %r69;
	add.s32 	%r132, %r70, 256;
$L__BB2_4:
	ld.global.u32 	%r71, [%rd48+-256];
	st.shared.u32 	[%r132+-256], %r71;
	ld.global.u32 	%r72, [%rd48+-128];
	st.shared.u32 	[%r132+-128], %r72;
	ld.global.u32 	%r73, [%rd48];
	st.shared.u32 	[%r132], %r73;
	ld.global.u32 	%r74, [%rd48+128];
	st.shared.u32 	[%r132+128], %r74;
	add.s32 	%r19, %r133, 128;
	add.s64 	%rd48, %rd48, 512;
	add.s32 	%r132, %r132, 512;
	setp.lt.u32 	%p3, %r133, 8064;
	mov.u32 	%r133, %r19;
	@%p3 bra 	$L__BB2_4;
	bar.sync 	0;
	shr.u32 	%r21, %r57, 7;
	setp.lt.u32 	%p4, %r57, 128;
	mov.b32 	%r150, 0;
	@%p4 bra 	$L__BB2_12;
	mul.lo.s32 	%r78, %r57, %r3;
	shr.u32 	%r22, %r78, 5;
	add.s32 	%r79, %r21, -1;
	and.b32  	%r23, %r21, 3;
	setp.lt.u32 	%p5, %r79, 3;
	mov.b32 	%r144, 0;
	mov.u32 	%r150, %r144;
	@%p5 bra 	$L__BB2_9;
	and.b32  	%r144, %r21, 33554428;
	and.b32  	%r82, %r21, 33554428;
	neg.s32 	%r135, %r82;
	add.s32 	%r134, %r22, 8;
	mov.b32 	%r150, 0;
$L__BB2_8:
	// begin inline asm
	mov.u64 	%rd25, %clock64;
	// end inline asm
	wmma.load.a.sync.aligned.row.m8n8k128.shared.b1 	{%r84}, [%r69], %r58;
	membar.cta;
	// begin inline asm
	mov.u64 	%rd26, %clock64;
	// end inline asm
	cvt.u32.u64 	%r85, %rd25;
	cvt.u32.u64 	%r86, %rd26;
	sub.s32 	%r87, %r86, %r85;
	add.s32 	%r88, %r150, %r87;
	add.s32 	%r89, %r134, -8;
	mul.wide.u32 	%rd33, %r89, 4;
	add.s64 	%rd34, %rd2, %rd33;
	wmma.load.b.sync.aligned.col.m8n8k128.global.b1 	{%r90}, [%rd34], %r57;
	wmma.mma.xor.popc.sync.aligned.row.col.m8n8k128.s32.b1.b1.s32 {%r91, %r92}, {%r84}, {%r90}, {%r151, %r152};
	// begin inline asm
	mov.u64 	%rd27, %clock64;
	// end inline asm
	wmma.load.a.sync.aligned.row.m8n8k128.shared.b1 	{%r93}, [%r69], %r58;
	membar.cta;
	// begin inline asm
	mov.u64 	%rd28, %clock64;
	// end inline asm
	cvt.u32.u64 	%r94, %rd27;
	cvt.u32.u64 	%r95, %rd28;
	sub.s32 	%r96, %r95, %r94;
	add.s32 	%r97, %r88, %r96;
	add.s32 	%r98, %r134, -4;
	mul.wide.u32 	%rd35, %r98, 4;
	add.s64 	%rd36, %rd2, %rd35;
	wmma.load.b.sync.aligned.col.m8n8k128.global.b1 	{%r99}, [%rd36], %r57;
	wmma.mma.xor.popc.sync.aligned.row.col.m8n8k128.s32.b1.b1.s32 {%r100, %r101}, {%r93}, {%r99}, {%r91, %r92};
	// begin inline asm
	mov.u64 	%rd29, %clock64;
	// end inline asm
	wmma.load.a.sync.aligned.row.m8n8k128.shared.b1 	{%r102}, [%r69], %r58;
	membar.cta;
	// begin inline asm
	mov.u64 	%rd30, %clock64;
	// end inline asm
	cvt.u32.u64 	%r103, %rd29;
	cvt.u32.u64 	%r104, %rd30;
	sub.s32 	%r105, %r104, %r103;
	add.s32 	%r106, %r97, %r105;
	add.s32 	%r107, %r134, 4;
	mul.wide.u32 	%rd37, %r134, 4;
	add.s64 	%rd38, %rd2, %rd37;
	wmma.load.b.sync.aligned.col.m8n8k128.global.b1 	{%r108}, [%rd38], %r57;
	wmma.mma.xor.popc.sync.aligned.row.col.m8n8k128.s32.b1.b1.s32 {%r109, %r110}, {%r102}, {%r108}, {%r100, %r101};
	// begin inline asm
	mov.u64 	%rd31, %clock64;
	// end inline asm
	wmma.load.a.sync.aligned.row.m8n8k128.shared.b1 	{%r111}, [%r69], %r58;
	membar.cta;
	// begin inline asm
	mov.u64 	%rd32, %clock64;
	// end inline asm
	cvt.u32.u64 	%r112, %rd31;
	cvt.u32.u64 	%r113, %rd32;
	sub.s32 	%r114, %r113, %r112;
	add.s32 	%r150, %r106, %r114;
	mul.wide.u32 	%rd39, %r107, 4;
	add.s64 	%rd40, %rd2, %rd39;
	wmma.load.b.sync.aligned.col.m8n8k128.global.b1 	{%r115}, [%rd40], %r57;
	wmma.mma.xor.popc.sync.aligned.row.col.m8n8k128.s32.b1.b1.s32 {%r151, %r152}, {%r111}, {%r115}, {%r109, %r110};
	add.s32 	%r135, %r135, 4;
	add.s32 	%r134, %r134, 16;
	setp.ne.s32 	%p6, %r135, 0;
	@%p6 bra 	$L__BB2_8;
$L__BB2_9:
	setp.eq.s32 	%p7, %r23, 0;
	@%p7 bra 	$L__BB2_12;
	shl.b32 	%r116, %r144, 2;
	add.s32 	%r117, %r22, %r116;
	mul.wide.u32 	%rd41, %r117, 4;
	add.s64 	%rd49, %rd2, %rd41;
	neg.s32 	%r146, %r23;
$L__BB2_11:
	.pragma "nounroll";
	// begin inline asm
	mov.u64 	%rd42, %clock64;
	// end inline asm
	wmma.load.a.sync.aligned.row.m8n8k128.shared.b1 	{%r119}, [%r69], %r58;
	membar.cta;
	// begin inline asm
	mov.u64 	%rd43, %clock64;
	// end inline asm
	cvt.u32.u64 	%r120, %rd42;
	cvt.u32.u64 	%r121, %rd43;
	sub.s32 	%r122, %r121, %r120;
	add.s32 	%r150, %r150, %r122;
	wmma.load.b.sync.aligned.col.m8n8k128.global.b1 	{%r123}, [%rd49], %r57;
	wmma.mma.xor.popc.sync.aligned.row.col.m8n8k128.s32.b1.b1.s32 {%r151, %r152}, {%r119}, {%r123}, {%r151, %r152};
	add.s64 	%rd49, %rd49, 16;
	add.s32 	%r146, %r146, 1;
	setp.ne.s32 	%p8, %r146, 0;
	@%p8 bra 	$L__BB2_11;
$L__BB2_12:
	cvta.to.global.u64 	%rd44, %rd13;
	wmma.store.d.sync.aligned.row.m8n8k128.global.s32 	[%rd3], {%r151, %r152}, %r56;
	div.u32 	%r124, %r150, %r21;
	mov.u32 	%r125, %nctaid.y;
	mad.lo.s32 	%r126, %r1, %r125, %r2;
	shl.b32 	%r127, %r126, 5;
	add.s32 	%r128, %r127, %r6;
	mul.wide.u32 	%rd45, %r128, 4;
	add.s64 	%rd46, %rd44, %rd45;
	st.global.u32 	[%rd46], %r124;
	ret;

}
	// .globl	_Z12write_sharedPKjS0_PKiPijjjjS3_
.visible .entry _Z12write_sharedPKjS0_PKiPijjjjS3_(
	.param .u64 .ptr .align 1 _Z12write_sharedPKjS0_PKiPijjjjS3__param_0,
	.param .u64 .ptr .align 1 _Z12write_sharedPKjS0_PKiPijjjjS3__param_1,
	.param .u64 .ptr .align 1 _Z12write_sharedPKjS0_PKiPijjjjS3__param_2,
	.param .u64 .ptr .align 1 _Z12write_sharedPKjS0_PKiPijjjjS3__param_3,
	.param .u32 _Z12write_sharedPKjS0_PKiPijjjjS3__param_4,
	.param .u32 _Z12write_sharedPKjS0_PKiPijjjjS3__param_5,
	.param .u32 _Z12write_sharedPKjS0_PKiPijjjjS3__param_6,
	.param .u32 _Z12write_sharedPKjS0_PKiPijjjjS3__param_7,
	.param .u64 .ptr .align 1 _Z12write_sharedPKjS0_PKiPijjjjS3__param_8
)
{
	.reg .pred 	%p<6>;
	.reg .b32 	%r<92>;
	.reg .b64 	%rd<45>;
	// demoted variable
	.shared .align 4 .b8 _ZZ12write_sharedPKjS0_PKiPijjjjS3_E4sbuf[32768];
	ld.param.u64 	%rd10, [_Z12write_sharedPKjS0_PKiPijjjjS3__param_0];
	ld.param.u64 	%rd11, [_Z12write_sharedPKjS0_PKiPijjjjS3__param_1];
	ld.param.u64 	%rd12, [_Z12write_sharedPKjS0_PKiPijjjjS3__param_2];
	ld.param.u32 	%r41, [_Z12write_sharedPKjS0_PKiPijjjjS3__param_5];
	ld.param.u32 	%r39, [_Z12write_sharedPKjS0_PKiPijjjjS3__param_6];
	ld.param.u32 	%r40, [_Z12write_sharedPKjS0_PKiPijjjjS3__param_7];
	ld.param.u64 	%rd9, [_Z12write_sharedPKjS0_PKiPijjjjS3__param_8];
	cvta.to.global.u64 	%rd1, %rd11;
	cvta.to.global.u64 	%rd2, %rd10;
	cvta.to.global.u64 	%rd13, %rd12;
	mov.u32 	%r1, %ctaid.x;
	mov.u32 	%r2, %ctaid.y;
	shl.b32 	%r3, %r1, 3;
	shl.b32 	%r4, %r2, 3;
	mad.lo.s32 	%r42, %r41, %r3, %r4;
	mul.wide.u32 	%rd14, %r42, 4;
	add.s64 	%rd15, %rd13, %rd14;
	wmma.load.c.sync.aligned.row.m8n8k128.global.s32 	{%r90, %r91}, [%rd15], %r41;
	shr.u32 	%r7, %r39, 7;
	setp.lt.u32 	%p1, %r39, 128;
	@%p1 bra 	$L__BB3_7;
	mul.lo.s32 	%r45, %r39, %r3;
	shr.u32 	%r8, %r45, 5;
	mul.lo.s32 	%r46, %r39, %r4;
	shr.u32 	%r9, %r46, 5;
	add.s32 	%r47, %r7, -1;
	and.b32  	%r10, %r7, 3;
	setp.lt.u32 	%p2, %r47, 3;
	mov.b32 	%r86, 0;
	@%p2 bra 	$L__BB3_4;
	and.b32  	%r86, %r7, 33554428;
	and.b32  	%r50, %r7, 33554428;
	neg.s32 	%r79, %r50;
	mov.b32 	%r78, 0;
	cvt.u64.u32 	%rd20, %r8;
	cvt.u64.u32 	%rd26, %r9;
	mov.u32 	%r76, %r8;
	mov.u32 	%r77, %r9;
$L__BB3_3:
	mul.wide.u32 	%rd16, %r76, 4;
	add.s64 	%rd17, %rd2, %rd16;
	wmma.load.a.sync.aligned.row.m8n8k128.global.b1 	{%r51}, [%rd17], %r39;
	mul.wide.u32 	%rd18, %r77, 4;
	add.s64 	%rd19, %rd1, %rd18;
	wmma.load.b.sync.aligned.col.m8n8k128.global.b1 	{%r52}, [%rd19], %r39;
	wmma.mma.xor.popc.sync.aligned.row.col.m8n8k128.s32.b1.b1.s32 {%r53, %r54}, {%r51}, {%r52}, {%r90, %r91};
	cvt.u64.u32 	%rd21, %r78;
	add.s64 	%rd22, %rd21, %rd20;
	shl.b64 	%rd23, %rd22, 2;
	add.s64 	%rd24, %rd2, %rd23;
	add.s64 	%rd25, %rd24, 16;
	wmma.load.a.sync.aligned.row.m8n8k128.global.b1 	{%r55}, [%rd25], %r39;
	add.s64 	%rd27, %rd21, %rd26;
	shl.b64 	%rd28, %rd27, 2;
	add.s64 	%rd29, %rd1, %rd28;
	add.s64 	%rd30, %rd29, 16;
	wmma.load.b.sync.aligned.col.m8n8k128.global.b1 	{%r56}, [%rd30], %r39;
	wmma.mma.xor.popc.sync.aligned.row.col.m8n8k128.s32.b1.b1.s32 {%r57, %r58}, {%r55}, {%r56}, {%r53, %r54};
	add.s64 	%rd31, %rd24, 32;
	wmma.load.a.sync.aligned.row.m8n8k128.global.b1 	{%r59}, [%rd31], %r39;
	add.s64 	%rd32, %rd29, 32;
	wmma.load.b.sync.aligned.col.m8n8k128.global.b1 	{%r60}, [%rd32], %r39;
	wmma.mma.xor.popc.sync.aligned.row.col.m8n8k128.s32.b1.b1.s32 {%r61, %r62}, {%r59}, {%r60}, {%r57, %r58};
	add.s64 	%rd33, %rd24, 48;
	wmma.load.a.sync.aligned.row.m8n8k128.global.b1 	{%r63}, [%rd33], %r39;
	add.s64 	%rd34, %rd29, 48;
	wmma.load.b.sync.aligned.col.m8n8k128.global.b1 	{%r64}, [%rd34], %r39;
	wmma.mma.xor.popc.sync.aligned.row.col.m8n8k128.s32.b1.b1.s32 {%r90, %r91}, {%r63}, {%r64}, {%r61, %r62};
	add.s32 	%r79, %r79, 4;
	add.s32 	%r78, %r78, 16;
	add.s32 	%r77, %r77, 16;
	add.s32 	%r76, %r76, 16;
	setp.ne.s32 	%p3, %r79, 0;
	@%p3 bra 	$L__BB3_3;
$L__BB3_4:
	setp.eq.s32 	%p4, %r10, 0;
	@%p4 bra 	$L__BB3_7;
	shl.b32 	%r65, %r86, 2;
	add.s32 	%r66, %r9, %r65;
	mul.wide.u32 	%rd35, %r66, 4;
	add.s64 	%rd44, %rd1, %rd35;
	add.s32 	%r67, %r8, %r65;
	mul.wide.u32 	%rd36, %r67, 4;
	add.s64 	%rd43, %rd2, %rd36;
	neg.s32 	%r87, %r10;
$L__BB3_6:
	.pragma "nounroll";
	wmma.load.a.sync.aligned.row.m8n8k128.global.b1 	{%r68}, [%rd43], %r39;
	wmma.load.b.sync.aligned.col.m8n8k128.global.b1 	{%r69}, [%rd44], %r39;
	wmma.mma.xor.popc.sync.aligned.row.col.m8n8k128.s32.b1.b1.s32 {%r90, %r91}, {%r68}, {%r69}, {%r90, %r91};
	add.s64 	%rd44, %rd44, 16;
	add.s64 	%rd43, %rd43, 16;
	add.s32 	%r87, %r87, 1;
	setp.ne.s32 	%p5, %r87, 0;
	@%p5 bra 	$L__BB3_6;
$L__BB3_7:
	cvta.to.global.u64 	%rd39, %rd9;
	bar.sync 	0;
	// begin inline asm
	mov.u64 	%rd37, %clock64;
	// end inline asm
	mov.u32 	%r70, _ZZ12write_sharedPKjS0_PKiPijjjjS3_E4sbuf;
	wmma.store.d.sync.aligned.row.m8n8k128.shared.s32 	[%r70], {%r90, %r91}, %r40;
	membar.cta;
	// begin inline asm
	mov.u64 	%rd38, %clock64;
	// end inline asm
	sub.s64 	%rd40, %rd38, %rd37;
	mov.u32 	%r71, %nctaid.y;
	mad.lo.s32 	%r72, %r1, %r71, %r2;
	shl.b32 	%r73, %r72, 5;
	mov.u32 	%r74, %tid.x;
	add.s32 	%r75, %r73, %r74;
	mul.wide.u32 	%rd41, %r75, 4;
	add.s64 	%rd42, %rd39, %rd41;
	st.global.u32 	[%rd42], %rd40;
	ret;

}


// ===== COMPILED SASS (sm_100) =====

	.target	sm_100

	.elftype	@"ET_EXEC"


//--------------------- .note.nv.tkinfo           --------------------------
	.section	.note.nv.tkinfo,"",@"SHT_NOTE"
	.sectionflags	@"SHF_NOTE_NV_TKINFO"
	.tkinfo
        /*0018*/ 	.word	0x00000002
        /*0030*/ 	.string	""
        /*0030*/ 	.string	"ptxas"
        /*0030*/ 	.string	"Cuda compilation tools, release 13.0, V13.0.88"
        /*0030*/ 	.string	"Build cuda_13.0.r13.0/compiler.36424714_0"
        /*0030*/ 	.string	"-arch sm_100 -m 64 "



//--------------------- .note.nv.cuinfo           --------------------------
	.section	.note.nv.cuinfo,"",@"SHT_NOTE"
	.sectionflags	@"SHF_NOTE_NV_CUINFO"
        /*0018*/ 	.short	0x0002
        /*001a*/ 	.short	0x0064
        /*001c*/ 	.short	0x0082
	.zero		2


//--------------------- .nv.info                  --------------------------
	.section	.nv.info,"",@"SHT_CUDA_INFO"
	.align	4


	//----- nvinfo : EIATTR_REGCOUNT
	.align		4
        /*0000*/ 	.byte	0x04, 0x2f
        /*0002*/ 	.short	(.L_1 - .L_0)
	.align		4
.L_0:
        /*0004*/ 	.word	index@(_Z11read_globalPKjS0_PKiPijjjjS3_)
        /*0008*/ 	.word	0x00000022


	//----- nvinfo : EIATTR_FRAME_SIZE
	.align		4
.L_1:
        /*000c*/ 	.byte	0x04, 0x11
        /*000e*/ 	.short	(.L_3 - .L_2)
	.align		4
.L_2:
        /*0010*/ 	.word	index@($__internal_7_$__cuda_sm_10x_mma_bit_internal_xor_m8n8k128)
        /*0014*/ 	.word	0x00000000


	//----- nvinfo : EIATTR_FRAME_SIZE
	.align		4
.L_3:
        /*0018*/ 	.byte	0x04, 0x11
        /*001a*/ 	.short	(.L_5 - .L_4)
	.align		4
.L_4:
        /*001c*/ 	.word	index@($__internal_6_$__cuda_sm_10x_mma_bit_internal_and_m8n8k128)
        /*0020*/ 	.word	0x00000000


	//----- nvinfo : EIATTR_FRAME_SIZE
	.align		4
.L_5:
        /*0024*/ 	.byte	0x04, 0x11
        /*0026*/ 	.short	(.L_7 - .L_6)
	.align		4
.L_6:
        /*0028*/ 	.word	index@(_Z11read_globalPKjS0_PKiPijjjjS3_)
        /*002c*/ 	.word	0x00000000


	//----- nvinfo : EIATTR_REGCOUNT
	.align		4
.L_7:
        /*0030*/ 	.byte	0x04, 0x2f
        /*0032*/ 	.short	(.L_9 - .L_8)
	.align		4
.L_8:
        /*0034*/ 	.word	index@(_Z12write_globalPKjS0_PKiPijjjjS3_)
        /*0038*/ 	.word	0x00000026


	//----- nvinfo : EIATTR_FRAME_SIZE
	.align		4
.L_9:
        /*003c*/ 	.byte	0x04, 0x11
        /*003e*/ 	.short	(.L_11 - .L_10)
	.align		4
.L_10:
        /*0040*/ 	.word	index@($__internal_5_$__cuda_sm_10x_mma_bit_internal_xor_m8n8k128)
        /*0044*/ 	.word	0x00000000


	//----- nvinfo : EIATTR_FRAME_SIZE
	.align		4
.L_11:
        /*0048*/ 	.byte	0x04, 0x11
        /*004a*/ 	.short	(.L_13 - .L_12)
	.align		4
.L_12:
        /*004c*/ 	.word	index@($__internal_4_$__cuda_sm_10x_mma_bit_internal_and_m8n8k128)
        /*0050*/ 	.word	0x00000000


	//----- nvinfo : EIATTR_FRAME_SIZE
	.align		4
.L_13:
        /*0054*/ 	.byte	0x04, 0x11
        /*0056*/ 	.short	(.L_15 - .L_14)
	.align		4
.L_14:
        /*0058*/ 	.word	index@(_Z12write_globalPKjS0_PKiPijjjjS3_)
        /*005c*/ 	.word	0x00000000


	//----- nvinfo : EIATTR_REGCOUNT
	.align		4
.L_15:
        /*0060*/ 	.byte	0x04, 0x2f
        /*0062*/ 	.short	(.L_17 - .L_16)
	.align		4
.L_16:
        /*0064*/ 	.word	index@(_Z11read_sharedPKjS0_PKiPijjjjS3_)
        /*0068*/ 	.word	0x00000024


	//----- nvinfo : EIATTR_FRAME_SIZE
	.align		4
.L_17:
        /*006c*/ 	.byte	0x04, 0x11
        /*006e*/ 	.short	(.L_19 - .L_18)
	.align		4
.L_18:
        /*0070*/ 	.word	index@($__internal_3_$__cuda_sm_10x_mma_bit_internal_xor_m8n8k128)
        /*0074*/ 	.word	0x00000000


	//----- nvinfo : EIATTR_FRAME_SIZE
	.align		4
.L_19:
        /*0078*/ 	.byte	0x04, 0x11
        /*007a*/ 	.short	(.L_21 - .L_20)
	.align		4
.L_20:
        /*007c*/ 	.word	index@($__internal_2_$__cuda_sm_10x_mma_bit_internal_and_m8n8k128)
        /*0080*/ 	.word	0x00000000


	//----- nvinfo : EIATTR_FRAME_SIZE
	.align		4
.L_21:
        /*0084*/ 	.byte	0x04, 0x11
        /*0086*/ 	.short	(.L_23 - .L_22)
	.align		4
.L_22:
        /*0088*/ 	.word	index@(_Z11read_sharedPKjS0_PKiPijjjjS3_)
        /*008c*/ 	.word	0x00000000


	//----- nvinfo : EIATTR_REGCOUNT
	.align		4
.L_23:
        /*0090*/ 	.byte	0x04, 0x2f
        /*0092*/ 	.short	(.L_25 - .L_24)
	.align		4
.L_24:
        /*0094*/ 	.word	index@(_Z12write_sharedPKjS0_PKiPijjjjS3_)
        /*0098*/ 	.word	0x00000024


	//----- nvinfo : EIATTR_FRAME_SIZE
	.align		4
.L_25:
        /*009c*/ 	.byte	0x04, 0x11
        /*009e*/ 	.short	(.L_27 - .L_26)
	.align		4
.L_26:
        /*00a0*/ 	.word	index@($__internal_1_$__cuda_sm_10x_mma_bit_internal_xor_m8n8k128)
        /*00a4*/ 	.word	0x00000000


	//----- nvinfo : EIATTR_FRAME_SIZE
	.align		4
.L_27:
        /*00a8*/ 	.byte	0x04, 0x11
        /*00aa*/ 	.short	(.L_29 - .L_28)
	.align		4
.L_28:
        /*00ac*/ 	.word	index@($__internal_0_$__cuda_sm_10x_mma_bit_internal_and_m8n8k128)
        /*00b0*/ 	.word	0x00000000


	//----- nvinfo : EIATTR_FRAME_SIZE
	.align		4
.L_29:
        /*00b4*/ 	.byte	0x04, 0x11
        /*00b6*/ 	.short	(.L_31 - .L_30)
	.align		4
.L_30:
        /*00b8*/ 	.word	index@(_Z12write_sharedPKjS0_PKiPijjjjS3_)
        /*00bc*/ 	.word	0x00000000


	//----- nvinfo : EIATTR_MIN_STACK_SIZE
	.align		4
.L_31:
        /*00c0*/ 	.byte	0x04, 0x12
        /*00c2*/ 	.short	(.L_33 - .L_32)
	.align		4
.L_32:
        /*00c4*/ 	.word	index@(_Z12write_sharedPKjS0_PKiPijjjjS3_)
        /*00c8*/ 	.word	0x00000000


	//----- nvinfo : EIATTR_MIN_STACK_SIZE
	.align		4
.L_33:
        /*00cc*/ 	.byte	0x04, 0x12
        /*00ce*/ 	.short	(.L_35 - .L_34)
	.align		4
.L_34:
        /*00d0*/ 	.word	index@(_Z11read_sharedPKjS0_PKiPijjjjS3_)
        /*00d4*/ 	.word	0x00000000


	//----- nvinfo : EIATTR_MIN_STACK_SIZE
	.align		4
.L_35:
        /*00d8*/ 	.byte	0x04, 0x12
        /*00da*/ 	.short	(.L_37 - .L_36)
	.align		4
.L_36:
        /*00dc*/ 	.word	index@(_Z12write_globalPKjS0_PKiPijjjjS3_)
        /*00e0*/ 	.word	0x00000000


	//----- nvinfo : EIATTR_MIN_STACK_SIZE
	.align		4
.L_37:
        /*00e4*/ 	.byte	0x04, 0x12
        /*00e6*/ 	.short	(.L_39 - .L_38)
	.align		4
.L_38:
        /*00e8*/ 	.word	index@(_Z11read_globalPKjS0_PKiPijjjjS3_)
        /*00ec*/ 	.word	0x00000000
.L_39:


//--------------------- .nv.compat                --------------------------
	.section	.nv.compat,"",@"SHT_CUDA_COMPAT_INFO"
	.align	4
        /*0000*/ 	.byte	0x02, 0x09, 0x00, 0x00, 0x02, 0x02, 0x02, 0x00, 0x02, 0x05, 0x05, 0x00, 0x03, 0x07, 0x01, 0x01
        /*0010*/ 	.byte	0x02, 0x03, 0x00, 0x00, 0x02, 0x06, 0x01, 0x00, 0x04, 0x0b, 0x08, 0x00, 0x01, 0x00, 0x00, 0x00
        /*0020*/ 	.byte	0x00, 0x00, 0x00, 0x00


//--------------------- .nv.info._Z12write_sharedPKjS0_PKiPijjjjS3_ --------------------------
	.section	.nv.info._Z12write_sharedPKjS0_PKiPijjjjS3_,"",@"SHT_CUDA_INFO"
	.sectionflags	@""
	.align	4


	//----- nvinfo : EIATTR_CUDA_API_VERSION
	.align		4
        /*0000*/ 	.byte	0x04, 0x37
        /*0002*/ 	.short	(.L_41 - .L_40)
.L_40:
        /*0004*/ 	.word	0x00000082


	//----- nvinfo : EIATTR_KPARAM_INFO
	.align		4
.L_41:
        /*0008*/ 	.byte	0x04, 0x17
        /*000a*/ 	.short	(.L_43 - .L_42)
.L_42:
        /*000c*/ 	.word	0x00000000
        /*0010*/ 	.short	0x0008
        /*0012*/ 	.short	0x0030
        /*0014*/ 	.byte	0x00, 0xf5, 0x21, 0x00


	//----- nvinfo : EIATTR_KPARAM_INFO
	.align		4
.L_43:
        /*0018*/ 	.byte	0x04, 0x17
        /*001a*/ 	.short	(.L_45 - .L_44)
.L_44:
        /*001c*/ 	.word	0x00000000
        /*0020*/ 	.short	0x0007
        /*0022*/ 	.short	0x002c
        /*0024*/ 	.byte	0x00, 0xf0, 0x11, 0x00


	//----- nvinfo : EIATTR_KPARAM_INFO
	.align		4
.L_45:
        /*0028*/ 	.byte	0x04, 0x17
        /*002a*/ 	.short	(.L_47 - .L_46)
.L_46:
        /*002c*/ 	.word	0x00000000
        /*0030*/ 	.short	0x0006
        /*0032*/ 	.short	0x0028
        /*0034*/ 	.byte	0x00, 0xf0, 0x11, 0x00


	//----- nvinfo : EIATTR_KPARAM_INFO
	.align		4
.L_47:
        /*0038*/ 	.byte	0x04, 0x17
        /*003a*/ 	.short	(.L_49 - .L_48)
.L_48:
        /*003c*/ 	.word	0x00000000
        /*0040*/ 	.short	0x0005
        /*0042*/ 	.short	0x0024
        /*0044*/ 	.byte	0x00, 0xf0, 0x11, 0x00


	//----- nvinfo : EIATTR_KPARAM_INFO
	.align		4
.L_49:
        /*0048*/ 	.byte	0x04, 0x17
        /*004a*/ 	.short	(.L_51 - .L_50)
.L_50:
        /*004c*/ 	.word	0x00000000
        /*0050*/ 	.short	0x0004
        /*0052*/ 	.short	0x0020
        /*0054*/ 	.byte	0x00, 0xf0, 0x11, 0x00


	//----- nvinfo : EIATTR_KPARAM_INFO
	.align		4
.L_51:
        /*0058*/ 	.byte	0x04, 0x17
        /*005a*/ 	.short	(.L_53 - .L_52)
.L_52:
        /*005c*/ 	.word	0x00000000
        /*0060*/ 	.short	0x0003
        /*0062*/ 	.short	0x0018
        /*0064*/ 	.byte	0x00, 0xf5, 0x21, 0x00


	//----- nvinfo : EIATTR_KPARAM_INFO
	.align		4
.L_53:
        /*0068*/ 	.byte	0x04, 0x17
        /*006a*/ 	.short	(.L_55 - .L_54)
.L_54:
        /*006c*/ 	.word	0x00000000
        /*0070*/ 	.short	0x0002
        /*0072*/ 	.short	0x0010
        /*0074*/ 	.byte	0x00, 0xf5, 0x21, 0x00


	//----- nvinfo : EIATTR_KPARAM_INFO
	.align		4
.L_55:
        /*0078*/ 	.byte	0x04, 0x17
        /*007a*/ 	.short	(.L_57 - .L_56)
.L_56:
        /*007c*/ 	.word	0x00000000
        /*0080*/ 	.short	0x0001
        /*0082*/ 	.short	0x0008
        /*0084*/ 	.byte	0x00, 0xf5, 0x21, 0x00


	//----- nvinfo : EIATTR_KPARAM_INFO
	.align		4
.L_57:
        /*0088*/ 	.byte	0x04, 0x17
        /*008a*/ 	.short	(.L_59 - .L_58)
.L_58:
        /*008c*/ 	.word	0x00000000
        /*0090*/ 	.short	0x0000
        /*0092*/ 	.short	0x0000
        /*0094*/ 	.byte	0x00, 0xf5, 0x21, 0x00


	//----- nvinfo : EIATTR_SPARSE_MMA_MASK
	.align		4
.L_59:
        /*0098*/ 	.byte	0x03, 0x50
        /*009a*/ 	.short	0x0000


	//----- nvinfo : EIATTR_WMMA_USED
	.align		4
        /*009c*/ 	.byte	0x01, 0x2b
	.zero		2


	//----- nvinfo : EIATTR_MAXREG_COUNT
	.align		4
        /*00a0*/ 	.byte	0x03, 0x1b
        /*00a2*/ 	.short	0x00ff


	//----- nvinfo : EIATTR_NUM_BARRIERS
	.align		4
        /*00a4*/ 	.byte	0x02, 0x4c
        /*00a6*/ 	.byte	0x01
	.zero		1


	//----- nvinfo : EIATTR_MERCURY_ISA_VERSION
	.align		4
        /*00a8*/ 	.byte	0x03, 0x5f
        /*00aa*/ 	.short	0x0101


	//----- nvinfo : EIATTR_VRC_CTA_INIT_COUNT
	.align		4
        /*00ac*/ 	.byte	0x02, 0x4a
	.zero		1
	.zero		1


	//----- nvinfo : EIATTR_EXIT_INSTR_OFFSETS
	.align		4
        /*00b0*/ 	.byte	0x04, 0x1c
        /*00b2*/ 	.short	(.L_61 - .L_60)


	//   ....[0]....
.L_60:
        /*00b4*/ 	.word	0x00000b30


	//----- nvinfo : EIATTR_CRS_STACK_SIZE
	.align		4
.L_61:
        /*00b8*/ 	.byte	0x04, 0x1e
        /*00ba*/ 	.short	(.L_63 - .L_62)
.L_62:
        /*00bc*/ 	.word	0x00000000


	//----- nvinfo : EIATTR_CBANK_PARAM_SIZE
	.align		4
.L_63:
        /*00c0*/ 	.byte	0x03, 0x19
        /*00c2*/ 	.short	0x0038


	//----- nvinfo : EIATTR_PARAM_CBANK
	.align		4
        /*00c4*/ 	.byte	0x04, 0x0a
        /*00c6*/ 	.short	(.L_65 - .L_64)
	.align		4
.L_64:
        /*00c8*/ 	.word	index@(.nv.constant0._Z12write_sharedPKjS0_PKiPijjjjS3_)
        /*00cc*/ 	.short	0x0380
        /*00ce*/ 	.short	0x0038


	//----- nvinfo : EIATTR_SW_WAR
	.align		4
.L_65:
        /*00d0*/ 	.byte	0x04, 0x36
        /*00d2*/ 	.short	(.L_67 - .L_66)
.L_66:
        /*00d4*/ 	.word	0x00000008
.L_67:


//--------------------- .nv.info._Z11read_sharedPKjS0_PKiPijjjjS3_ --------------------------
	.section	.nv.info._Z11read_sharedPKjS0_PKiPijjjjS3_,"",@"SHT_CUDA_INFO"
	.sectionflags	@""
	.align	4


	//----- nvinfo : EIATTR_CUDA_API_VERSION
	.align		4
        /*0000*/ 	.byte	0x04, 0x37
        /*0002*/ 	.short	(.L_69 - .L_68)
.L_68:
        /*0004*/ 	.word	0x00000082


	//----- nvinfo : EIATTR_KPARAM_INFO
	.align		4
.L_69:
        /*0008*/ 	.byte	0x04, 0x17
        /*000a*/ 	.short	(.L_71 - .L_70)
.L_70:
        /*000c*/ 	.word	0x00000000
        /*0010*/ 	.short	0x0008
        /*0012*/ 	.short	0x0030
        /*0014*/ 	.byte	0x00, 0xf5, 0x21, 0x00


	//----- nvinfo : EIATTR_KPARAM_INFO
	.align		4
.L_71:
        /*0018*/ 	.byte	0x04, 0x17
        /*001a*/ 	.short	(.L_73 - .L_72)
.L_72:
        /*001c*/ 	.word	0x00000000
        /*0020*/ 	.short	0x0007
        /*0022*/ 	.short	0x002c
        /*0024*/ 	.byte	0x00, 0xf0, 0x11, 0x00


	//----- nvinfo : EIATTR_KPARAM_INFO
	.align		4
.L_73:
        /*0028*/ 	.byte	0x04, 0x17
        /*002a*/ 	.short	(.L_75 - .L_74)
.L_74:
        /*002c*/ 	.word	0x00000000
        /*0030*/ 	.short	0x0006
        /*0032*/ 	.short	0x0028
        /*0034*/ 	.byte	0x00, 0xf0, 0x11, 0x00


	//----- nvinfo : EIATTR_KPARAM_INFO
	.align		4
.L_75:
        /*0038*/ 	.byte	0x04, 0x17
        /*003a*/ 	.short	(.L_77 - .L_76)
.L_76:
        /*003c*/ 	.word	0x00000000
        /*0040*/ 	.short	0x0005
        /*0042*/ 	.short	0x0024
        /*0044*/ 	.byte	0x00, 0xf0, 0x11, 0x00


	//----- nvinfo : EIATTR_KPARAM_INFO
	.align		4
.L_77:
        /*0048*/ 	.byte	0x04, 0x17
        /*004a*/ 	.short	(.L_79 - .L_78)
.L_78:
        /*004c*/ 	.word	0x00000000
        /*0050*/ 	.short	0x0004
        /*0052*/ 	.short	0x0020
        /*0054*/ 	.byte	0x00, 0xf0, 0x11, 0x00


	//----- nvinfo : EIATTR_KPARAM_INFO
	.align		4
.L_79:
        /*0058*/ 	.byte	0x04, 0x17
        /*005a*/ 	.short	(.L_81 - .L_80)
.L_80:
        /*005c*/ 	.word	0x00000000
        /*0060*/ 	.short	0x0003
        /*0062*/ 	.short	0x0018
        /*0064*/ 	.byte	0x00, 0xf5, 0x21, 0x00


	//----- nvinfo : EIATTR_KPARAM_INFO
	.align		4
.L_81:
        /*0068*/ 	.byte	0x04, 0x17
        /*006a*/ 	.short	(.L_83 - .L_82)
.L_82:
        /*006c*/ 	.word	0x00000000
        /*0070*/ 	.short	0x0002
        /*0072*/ 	.short	0x0010
        /*0074*/ 	.byte	0x00, 0xf5, 0x21, 0x00


	//----- nvinfo : EIATTR_KPARAM_INFO
	.align		4
.L_83:
        /*0078*/ 	.byte	0x04, 0x17
        /*007a*/ 	.short	(.L_85 - .L_84)
.L_84:
        /*007c*/ 	.word	0x00000000
        /*0080*/ 	.short	0x0001
        /*0082*/ 	.short	0x0008
        /*0084*/ 	.byte	0x00, 0xf5, 0x21, 0x00


	//----- nvinfo : EIATTR_KPARAM_INFO
	.align		4
.L_85:
        /*0088*/ 	.byte	0x04, 0x17
        /*008a*/ 	.short	(.L_87 - .L_86)
.L_86:
        /*008c*/ 	.word	0x00000000
        /*0090*/ 	.short	0x0000
        /*0092*/ 	.short	0x0000
        /*0094*/ 	.byte	0x00, 0xf5, 0x21, 0x00


	//----- nvinfo : EIATTR_SPARSE_MMA_MASK
	.align		4
.L_87:
        /*0098*/ 	.byte	0x03, 0x50
        /*009a*/ 	.short	0x0000


	//----- nvinfo : EIATTR_WMMA_USED
	.align		4
        /*009c*/ 	.byte	0x01, 0x2b
	.zero		2


	//----- nvinfo : EIATTR_MAXREG_COUNT
	.align		4
        /*00a0*/ 	.byte	0x03, 0x1b
        /*00a2*/ 	.short	0x00ff


	//----- nvinfo : EIATTR_NUM_BARRIERS
	.align		4
        /*00a4*/ 	.byte	0x02, 0x4c
        /*00a6*/ 	.byte	0x01
	.zero		1


	//----- nvinfo : EIATTR_MERCURY_ISA_VERSION
	.align		4
        /*00a8*/ 	.byte	0x03, 0x5f
        /*00aa*/ 	.short	0x0101


	//----- nvinfo : EIATTR_VRC_CTA_INIT_COUNT
	.align		4
        /*00ac*/ 	.byte	0x02, 0x4a
	.zero		1
	.zero		1


	//----- nvinfo : EIATTR_EXIT_INSTR_OFFSETS
	.align		4
        /*00b0*/ 	.byte	0x04, 0x1c
        /*00b2*/ 	.short	(.L_89 - .L_88)


	//   ....[0]....
.L_88:
        /*00b4*/ 	.word	0x00001090


	//----- nvinfo : EIATTR_CRS_STACK_SIZE
	.align		4
.L_89:
        /*00b8*/ 	.byte	0x04, 0x1e
        /*00ba*/ 	.short	(.L_91 - .L_90)
.L_90:
        /*00bc*/ 	.word	0x00000000


	//----- nvinfo : EIATTR_CBANK_PARAM_SIZE
	.align		4
.L_91:
        /*00c0*/ 	.byte	0x03, 0x19
        /*00c2*/ 	.short	0x0038


	//----- nvinfo : EIATTR_PARAM_CBANK
	.align		4
        /*00c4*/ 	.byte	0x04, 0x0a
        /*00c6*/ 	.short	(.L_93 - .L_92)
	.align		4
.L_92:
        /*00c8*/ 	.word	index@(.nv.constant0._Z11read_sharedPKjS0_PKiPijjjjS3_)
        /*00cc*/ 	.short	0x0380
        /*00ce*/ 	.short	0x0038


	//----- nvinfo : EIATTR_SW_WAR
	.align		4
.L_93:
        /*00d0*/ 	.byte	0x04, 0x36
        /*00d2*/ 	.short	(.L_95 - .L_94)
.L_94:
        /*00d4*/ 	.word	0x00000008
.L_95:


//--------------------- .nv.info._Z12write_globalPKjS0_PKiPijjjjS3_ --------------------------
	.section	.nv.info._Z12write_globalPKjS0_PKiPijjjjS3_,"",@"SHT_CUDA_INFO"
	.sectionflags	@""
	.align	4


	//----- nvinfo : EIATTR_CUDA_API_VERSION
	.align		4
        /*0000*/ 	.byte	0x04, 0x37
        /*0002*/ 	.short	(.L_97 - .L_96)
.L_96:
        /*0004*/ 	.word	0x00000082


	//----- nvinfo : EIATTR_KPARAM_INFO
	.align		4
.L_97:
        /*0008*/ 	.byte	0x04, 0x17
        /*000a*/ 	.short	(.L_99 - .L_98)
.L_98:
        /*000c*/ 	.word	0x00000000
        /*0010*/ 	.short	0x0008
        /*0012*/ 	.short	0x0030
        /*0014*/ 	.byte	0x00, 0xf5, 0x21, 0x00


	//----- nvinfo : EIATTR_KPARAM_INFO
	.align		4
.L_99:
        /*0018*/ 	.byte	0x04, 0x17
        /*001a*/ 	.short	(.L_101 - .L_100)
.L_100:
        /*001c*/ 	.word	0x00000000
        /*0020*/ 	.short	0x0007
        /*0022*/ 	.short	0x002c
        /*0024*/ 	.byte	0x00, 0xf0, 0x11, 0x00


	//----- nvinfo : EIATTR_KPARAM_INFO
	.align		4
.L_101:
        /*0028*/ 	.byte	0x04, 0x17
        /*002a*/ 	.short	(.L_103 - .L_102)
.L_102:
        /*002c*/ 	.word	0x00000000
        /*0030*/ 	.short	0x0006
        /*0032*/ 	.short	0x0028
        /*0034*/ 	.byte	0x00, 0xf0, 0x11, 0x00


	//----- nvinfo : EIATTR_KPARAM_INFO
	.align		4
.L_103:
        /*0038*/ 	.byte	0x04, 0x17
        /*003a*/ 	.short	(.L_105 - .L_104)
.L_104:
        /*003c*/ 	.word	0x00000000
        /*0040*/ 	.short	0x0005
        /*0042*/ 	.short	0x0024
        /*0044*/ 	.byte	0x00, 0xf0, 0x11, 0x00


	//----- nvinfo : EIATTR_KPARAM_INFO
	.align		4
.L_105:
        /*0048*/ 	.byte	0x04, 0x17
        /*004a*/ 	.short	(.L_107 - .L_106)
.L_106:
        /*004c*/ 	.word	0x00000000
        /*0050*/ 	.short	0x0004
        /*0052*/ 	.short	0x0020
        /*0054*/ 	.byte	0x00, 0xf0, 0x11, 0x00


	//----- nvinfo : EIATTR_KPARAM_INFO
	.align		4
.L_107:
        /*0058*/ 	.byte	0x04, 0x17
        /*005a*/ 	.short	(.L_109 - .L_108)
.L_108:
        /*005c*/ 	.word	0x00000000
        /*0060*/ 	.short	0x0003
        /*0062*/ 	.short	0x0018
        /*0064*/ 	.byte	0x00, 0xf5, 0x21, 0x00


	//----- nvinfo : EIATTR_KPARAM_INFO
	.align		4
.L_109:
        /*0068*/ 	.byte	0x04, 0x17
        /*006a*/ 	.short	(.L_111 - .L_110)
.L_110:
        /*006c*/ 	.word	0x00000000
        /*0070*/ 	.short	0x0002
        /*0072*/ 	.short	0x0010
        /*0074*/ 	.byte	0x00, 0xf5, 0x21, 0x00


	//----- nvinfo : EIATTR_KPARAM_INFO
	.align		4
.L_111:
        /*0078*/ 	.byte	0x04, 0x17
        /*007a*/ 	.short	(.L_113 - .L_112)
.L_112:
        /*007c*/ 	.word	0x00000000
        /*0080*/ 	.short	0x0001
        /*0082*/ 	.short	0x0008
        /*0084*/ 	.byte	0x00, 0xf5, 0x21, 0x00


	//----- nvinfo : EIATTR_KPARAM_INFO
	.align		4
.L_113:
        /*0088*/ 	.byte	0x04, 0x17
        /*008a*/ 	.short	(.L_115 - .L_114)
.L_114:
        /*008c*/ 	.word	0x00000000
        /*0090*/ 	.short	0x0000
        /*0092*/ 	.short	0x0000
        /*0094*/ 	.byte	0x00, 0xf5, 0x21, 0x00


	//----- nvinfo : EIATTR_SPARSE_MMA_MASK
	.align		4
.L_115:
        /*0098*/ 	.byte	0x03, 0x50
        /*009a*/ 	.short	0x0000


	//----- nvinfo : EIATTR_WMMA_USED
	.align		4
        /*009c*/ 	.byte	0x01, 0x2b
	.zero		2


	//----- nvinfo : EIATTR_MAXREG_COUNT
	.align		4
        /*00a0*/ 	.byte	0x03, 0x1b
        /*00a2*/ 	.short	0x00ff


	//----- nvinfo : EIATTR_NUM_BARRIERS
	.align		4
        /*00a4*/ 	.byte	0x02, 0x4c
        /*00a6*/ 	.byte	0x01
	.zero		1


	//----- nvinfo : EIATTR_MERCURY_ISA_VERSION
	.align		4
        /*00a8*/ 	.byte	0x03, 0x5f
        /*00aa*/ 	.short	0x0101


	//----- nvinfo : EIATTR_VRC_CTA_INIT_COUNT
	.align		4
        /*00ac*/ 	.byte	0x02, 0x4a
	.zero		1
	.zero		1


	//----- nvinfo : EIATTR_EXIT_INSTR_OFFSETS
	.align		4
        /*00b0*/ 	.byte	0x04, 0x1c
        /*00b2*/ 	.short	(.L_117 - .L_116)


	//   ....[0]....
.L_116:
        /*00b4*/ 	.word	0x00000b30


	//----- nvinfo : EIATTR_CRS_STACK_SIZE
	.align		4
.L_117:
        /*00b8*/ 	.byte	0x04, 0x1e
        /*00ba*/ 	.short	(.L_119 - .L_118)
.L_118:
        /*00bc*/ 	.word	0x00000000


	//----- nvinfo : EIATTR_CBANK_PARAM_SIZE
	.align		4
.L_119:
        /*00c0*/ 	.byte	0x03, 0x19
        /*00c2*/ 	.short	0x0038


	//----- nvinfo : EIATTR_PARAM_CBANK
	.align		4
        /*00c4*/ 	.byte	0x04, 0x0a
        /*00c6*/ 	.short	(.L_121 - .L_120)
	.align		4
.L_120:
        /*00c8*/ 	.word	index@(.nv.constant0._Z12write_globalPKjS0_PKiPijjjjS3_)
        /*00cc*/ 	.short	0x0380
        /*00ce*/ 	.short	0x0038


	//----- nvinfo : EIATTR_SW_WAR
	.align		4
.L_121:
        /*00d0*/ 	.byte	0x04, 0x36
        /*00d2*/ 	.short	(.L_123 - .L_122)
.L_122:
        /*00d4*/ 	.word	0x00000008
.L_123:


//--------------------- .nv.info._Z11read_globalPKjS0_PKiPijjjjS3_ --------------------------
	.section	.nv.info._Z11read_globalPKjS0_PKiPijjjjS3_,"",@"SHT_CUDA_INFO"
	.sectionflags	@""
	.align	4


	//----- nvinfo : EIATTR_CUDA_API_VERSION
	.align		4
        /*0000*/ 	.byte	0x04, 0x37
        /*0002*/ 	.short	(.L_125 - .L_124)
.L_124:
        /*0004*/ 	.word	0x00000082


	//----- nvinfo : EIATTR_KPARAM_INFO
	.align		4
.L_125:
        /*0008*/ 	.byte	0x04, 0x17
        /*000a*/ 	.short	(.L_127 - .L_126)
.L_126:
        /*000c*/ 	.word	0x00000000
        /*0010*/ 	.short	0x0008
        /*0012*/ 	.short	0x0030
        /*0014*/ 	.byte	0x00, 0xf5, 0x21, 0x00


	//----- nvinfo : EIATTR_KPARAM_INFO
	.align		4
.L_127:
        /*0018*/ 	.byte	0x04, 0x17
        /*001a*/ 	.short	(.L_129 - .L_128)
.L_128:
        /*001c*/ 	.word	0x00000000
        /*0020*/ 	.short	0x0007
        /*0022*/ 	.short	0x002c
        /*0024*/ 	.byte	0x00, 0xf0, 0x11, 0x00


	//----- nvinfo : EIATTR_KPARAM_INFO
	.align		4
.L_129:
        /*0028*/ 	.byte	0x04, 0x17
        /*002a*/ 	.short	(.L_131 - .L_130)
.L_130:
        /*002c*/ 	.word	0x00000000
        /*0030*/ 	.short	0x0006
        /*0032*/ 	.short	0x0028
        /*0034*/ 	.byte	0x00, 0xf0, 0x11, 0x00


	//----- nvinfo : EIATTR_KPARAM_INFO
	.align		4
.L_131:
        /*0038*/ 	.byte	0x04, 0x17
        /*003a*/ 	.short	(.L_133 - .L_132)
.L_132:
        /*003c*/ 	.word	0x00000000
        /*0040*/ 	.short	0x0005
        /*0042*/ 	.short	0x0024
        /*0044*/ 	.byte	0x00, 0xf0, 0x11, 0x00


	//----- nvinfo : EIATTR_KPARAM_INFO
	.align		4
.L_133:
        /*0048*/ 	.byte	0x04, 0x17
        /*004a*/ 	.short	(.L_135 - .L_134)
.L_134:
        /*004c*/ 	.word	0x00000000
        /*0050*/ 	.short	0x0004
        /*0052*/ 	.short	0x0020
        /*0054*/ 	.byte	0x00, 0xf0, 0x11, 0x00


	//----- nvinfo : EIATTR_KPARAM_INFO
	.align		4
.L_135:
        /*0058*/ 	.byte	0x04, 0x17
        /*005a*/ 	.short	(.L_137 - .L_136)
.L_136:
        /*005c*/ 	.word	0x00000000
        /*0060*/ 	.short	0x0003
        /*0062*/ 	.short	0x0018
        /*0064*/ 	.byte	0x00, 0xf5, 0x21, 0x00


	//----- nvinfo : EIATTR_KPARAM_INFO
	.align		4
.L_137:
        /*0068*/ 	.byte	0x04, 0x17
        /*006a*/ 	.short	(.L_139 - .L_138)
.L_138:
        /*006c*/ 	.word	0x00000000
        /*0070*/ 	.short	0x0002
        /*0072*/ 	.short	0x0010
        /*0074*/ 	.byte	0x00, 0xf5, 0x21, 0x00


	//----- nvinfo : EIATTR_KPARAM_INFO
	.align		4
.L_139:
        /*0078*/ 	.byte	0x04, 0x17
        /*007a*/ 	.short	(.L_141 - .L_140)
.L_140:
        /*007c*/ 	.word	0x00000000
        /*0080*/ 	.short	0x0001
        /*0082*/ 	.short	0x0008
        /*0084*/ 	.byte	0x00, 0xf5, 0x21, 0x00


	//----- nvinfo : EIATTR_KPARAM_INFO
	.align		4
.L_141:
        /*0088*/ 	.byte	0x04, 0x17
        /*008a*/ 	.short	(.L_143 - .L_142)
.L_142:
        /*008c*/ 	.word	0x00000000
        /*0090*/ 	.short	0x0000
        /*0092*/ 	.short	0x0000
        /*0094*/ 	.byte	0x00, 0xf5, 0x21, 0x00


	//----- nvinfo : EIATTR_SPARSE_MMA_MASK
	.align		4
.L_143:
        /*0098*/ 	.byte	0x03, 0x50
        /*009a*/ 	.short	0x0000


	//----- nvinfo : EIATTR_WMMA_USED
	.align		4
        /*009c*/ 	.byte	0x01, 0x2b
	.zero		2


	//----- nvinfo : EIATTR_MAXREG_COUNT
	.align		4
        /*00a0*/ 	.byte	0x03, 0x1b
        /*00a2*/ 	.short	0x00ff


	//----- nvinfo : EIATTR_NUM_BARRIERS
	.align		4
        /*00a4*/ 	.byte	0x02, 0x4c
        /*00a6*/ 	.byte	0x01
	.zero		1


	//----- nvinfo : EIATTR_MERCURY_ISA_VERSION
	.align		4
        /*00a8*/ 	.byte	0x03, 0x5f
        /*00aa*/ 	.short	0x0101


	//----- nvinfo : EIATTR_VRC_CTA_INIT_COUNT
	.align		4
        /*00ac*/ 	.byte	0x02, 0x4a
	.zero		1
	.zero		1


	//----- nvinfo : EIATTR_EXIT_INSTR_OFFSETS
	.align		4
        /*00b0*/ 	.byte	0x04, 0x1c
        /*00b2*/ 	.short	(.L_145 - .L_144)


	//   ....[0]....
.L_144:
        /*00b4*/ 	.word	0x00000e80


	//----- nvinfo : EIATTR_CRS_STACK_SIZE
	.align		4
.L_145:
        /*00b8*/ 	.byte	0x04, 0x1e
        /*00ba*/ 	.short	(.L_147 - .L_146)
.L_146:
        /*00bc*/ 	.word	0x00000000


	//----- nvinfo : EIATTR_CBANK_PARAM_SIZE
	.align		4
.L_147:
        /*00c0*/ 	.byte	0x03, 0x19
        /*00c2*/ 	.short	0x0038


	//----- nvinfo : EIATTR_PARAM_CBANK
	.align		4
        /*00c4*/ 	.byte	0x04, 0x0a
        /*00c6*/ 	.short	(.L_149 - .L_148)
	.align		4
.L_148:
        /*00c8*/ 	.word	index@(.nv.constant0._Z11read_globalPKjS0_PKiPijjjjS3_)
        /*00cc*/ 	.short	0x0380
        /*00ce*/ 	.short	0x0038


	//----- nvinfo : EIATTR_SW_WAR
	.align		4
.L_149:
        /*00d0*/ 	.byte	0x04, 0x36
        /*00d2*/ 	.short	(.L_151 - .L_150)
.L_150:
        /*00d4*/ 	.word	0x00000008
.L_151:


//--------------------- .nv.callgraph             --------------------------
	.section	.nv.callgraph,"",@"SHT_CUDA_CALLGRAPH"
	.align	4
	.sectionentsize	8
	.align		4
        /*0000*/ 	.word	0x00000000
	.align		4
        /*0004*/ 	.word	0xffffffff
	.align		4
        /*0008*/ 	.word	0x00000000
	.align		4
        /*000c*/ 	.word	0xfffffffe
	.align		4
        /*0010*/ 	.word	0x00000000
	.align		4
        /*0014*/ 	.word	0xfffffffd
	.align		4
        /*0018*/ 	.word	0x00000000
	.align		4
        /*001c*/ 	.word	0xfffffffc


//--------------------- .text._Z12write_sharedPKjS0_PKiPijjjjS3_ --------------------------
	.section	.text._Z12write_sharedPKjS0_PKiPijjjjS3_,"ax",@progbits
	.align	128
        .global         _Z12write_sharedPKjS0_PKiPijjjjS3_
        .type           _Z12write_sharedPKjS0_PKiPijjjjS3_,@function
        .size           _Z12write_sharedPKjS0_PKiPijjjjS3_,(.L_x_26 - _Z12write_sharedPKjS0_PKiPijjjjS3_)
        .other          _Z12write_sharedPKjS0_PKiPijjjjS3_,@"STO_CUDA_ENTRY STV_DEFAULT"
_Z12write_sharedPKjS0_PKiPijjjjS3_:
.text._Z12write_sharedPKjS0_PKiPijjjjS3_:
[----:B------:R-:W-:Y:S01]  /*0000*/  LDC R1, c[0x0][0x37c] ;  /* 0x0000df00ff017b82 */ /* 0x000fe20000000800 */
[----:B------:R-:W0:Y:S07]  /*0010*/  S2R R17, SR_CTAID.Y ;  /* 0x0000000000117919 */ /* 0x000e2e0000002600 */
[----:B------:R-:W1:Y:S01]  /*0020*/  S2UR UR11, SR_CTAID.X ;  /* 0x00000000000b79c3 */ /* 0x000e620000002500 */
[----:B------:R-:W-:Y:S01]  /*0030*/  IMAD.MOV.U32 R3, RZ, RZ, RZ ;  /* 0x000000ffff037224 */ /* 0x000fe200078e00ff */
[----:B------:R-:W2:Y:S01]  /*0040*/  LDCU.64 UR16, c[0x0][0x358] ;  /* 0x00006b00ff1077ac */ /* 0x000ea20008000a00 */
[----:B------:R-:W3:Y:S01]  /*0050*/  S2R R2, SR_LANEID ;  /* 0x0000000000027919 */ /* 0x000ee20000000000 */
[----:B------:R-:W4:Y:S04]  /*0060*/  LDCU UR6, c[0x0][0x3a8] ;  /* 0x00007500ff0677ac */ /* 0x000f280008000800 */
[----:B------:R-:W2:Y:S08]  /*0070*/  LDC R9, c[0x0][0x3a4] ;  /* 0x0000e900ff097b82 */ /* 0x000eb00000000800 */
[----:B------:R-:W4:Y:S01]  /*0080*/  LDC.64 R6, c[0x0][0x390] ;  /* 0x0000e400ff067b82 */ /* 0x000f220000000a00 */
[----:B-1----:R-:W-:Y:S01]  /*0090*/  USHF.L.U32 UR4, UR11, 0x3, URZ ;  /* 0x000000030b047899 */ /* 0x002fe200080006ff */
[----:B0-----:R-:W-:Y:S01]  /*00a0*/  IMAD.SHL.U32 R0, R17, 0x8, RZ ;  /* 0x0000000811007824 */ /* 0x001fe200078e00ff */
[----:B--2---:R-:W-:-:S02]  /*00b0*/  SHF.R.U32.HI R4, RZ, 0x1, R9 ;  /* 0x00000001ff047819 */ /* 0x004fc40000011609 */
[----:B---3--:R-:W-:Y:S02]  /*00c0*/  SHF.R.U32.HI R5, RZ, 0x2, R2 ;  /* 0x00000002ff057819 */ /* 0x008fe40000011602 */
[----:B------:R-:W-:Y:S01]  /*00d0*/  IMAD R9, R9, UR4, R0 ;  /* 0x0000000409097c24 */ /* 0x000fe2000f8e0200 */
[----:B------:R-:W-:-:S05]  /*00e0*/  LOP3.LUT R2, R2, 0x3, RZ, 0xc0, !PT ;  /* 0x0000000302027812 */ /* 0x000fca00078ec0ff */
[----:B------:R-:W-:-:S04]  /*00f0*/  IMAD.WIDE.U32 R4, R5, R4, R2 ;  /* 0x0000000405047225 */ /* 0x000fc800078e0002 */
[----:B----4-:R-:W-:-:S03]  /*0100*/  IMAD.WIDE.U32 R2, R9, 0x4, R6 ;  /* 0x0000000409027825 */ /* 0x010fc600078e0006 */
[----:B------:R-:W-:-:S04]  /*0110*/  LEA R8, P0, R4, R2, 0x3 ;  /* 0x0000000204087211 */ /* 0x000fc800078018ff */
[----:B------:R-:W-:-:S06]  /*0120*/  LEA.HI.X R9, R4, R3, R5, 0x3, P0 ;  /* 0x0000000304097211 */ /* 0x000fcc00000f1c05 */
[----:B------:R-:W5:Y:S01]  /*0130*/  LDG.E.64 R8, desc[UR16][R8.64] ;  /* 0x0000001008087981 */ /* 0x000f62000c1e1b00 */
[----:B------:R-:W-:-:S09]  /*0140*/  UISETP.GE.U32.AND UP0, UPT, UR6, 0x80, UPT ;  /* 0x000000800600788c */ /* 0x000fd2000bf06070 */
[----:B------:R-:W-:Y:S05]  /*0150*/  BRA.U !UP0, `(.L_x_0) ;  /* 0x0000000908147547 */ /* 0x000fea000b800000 */
[----:B------:R-:W-:Y:S02]  /*0160*/  UIMAD UR5, UR4, UR6, URZ ;  /* 0x00000006040572a4 */ /* 0x000fe4000f8e02ff */
[----:B------:R-:W-:Y:S01]  /*0170*/  IMAD R23, R0, UR6, RZ ;  /* 0x0000000600177c24 */ /* 0x000fe2000f8e02ff */
[----:B------:R-:W-:Y:S01]  /*0180*/  USHF.R.U32.HI UR4, URZ, 0x7, UR6 ;  /* 0x00000007ff047899 */ /* 0x000fe20008011606 */
[----:B------:R-:W-:Y:S01]  /*0190*/  IMAD.MOV.U32 R22, RZ, RZ, RZ ;  /* 0x000000ffff167224 */ /* 0x000fe200078e00ff */
[----:B------:R-:W-:Y:S02]  /*01a0*/  USHF.R.U32.HI UR7, URZ, 0x5, UR5 ;  /* 0x00000005ff077899 */ /* 0x000fe40008011605 */
[----:B------:R-:W-:Y:S01]  /*01b0*/  UIADD3 UR5, UPT, UPT, UR4, -0x1, URZ ;  /* 0xffffffff04057890 */ /* 0x000fe2000fffe0ff */
[----:B------:R-:W-:Y:S01]  /*01c0*/  SHF.R.U32.HI R23, RZ, 0x5, R23 ;  /* 0x00000005ff177819 */ /* 0x000fe20000011617 */
[----:B------:R-:W-:Y:S02]  /*01d0*/  ULOP3.LUT UR8, UR4, 0x3, URZ, 0xc0, !UPT ;  /* 0x0000000304087892 */ /* 0x000fe4000f8ec0ff */
[----:B------:R-:W-:-:S09]  /*01e0*/  UISETP.GE.U32.AND UP0, UPT, UR5, 0x3, UPT ;  /* 0x000000030500788c */ /* 0x000fd2000bf06070 */
[----:B------:R-:W-:Y:S05]  /*01f0*/  BRA.U !UP0, `(.L_x_1) ;  /* 0x0000000508587547 */ /* 0x000fea000b800000 */
[----:B------:R-:W0:Y:S01]  /*0200*/  LDC.64 R28, c[0x0][0x380] ;  /* 0x0000e000ff1c7b82 */ /* 0x000e220000000a00 */
[----:B------:R-:W-:Y:S01]  /*0210*/  ULOP3.LUT UR4, UR4, 0x1fffffc, URZ, 0xc0, !UPT ;  /* 0x01fffffc04047892 */ /* 0x000fe2000f8ec0ff */
[----:B------:R-:W-:Y:S01]  /*0220*/  IMAD.U32 R21, RZ, RZ, UR7 ;  /* 0x00000007ff157e24 */ /* 0x000fe2000f8e00ff */
[----:B------:R-:W1:Y:S01]  /*0230*/  LDCU UR19, c[0x0][0x3a8] ;  /* 0x00007500ff1377ac */ /* 0x000e620008000800 */
[----:B------:R-:W-:Y:S01]  /*0240*/  IMAD.MOV.U32 R20, RZ, RZ, R23 ;  /* 0x000000ffff147224 */ /* 0x000fe200078e0017 */
[----:B------:R-:W-:-:S03]  /*0250*/  UIADD3 UR10, UPT, UPT, -UR4, URZ, URZ ;  /* 0x000000ff040a7290 */ /* 0x000fc6000fffe1ff */
[----:B------:R-:W2:Y:S01]  /*0260*/  LDC.64 R26, c[0x0][0x388] ;  /* 0x0000e200ff1a7b82 */ /* 0x000ea20000000a00 */
[----:B------:R-:W-:Y:S01]  /*0270*/  IMAD.U32 R22, RZ, RZ, UR4 ;  /* 0x00000004ff167e24 */ /* 0x000fe2000f8e00ff */
[----:B------:R-:W3:Y:S01]  /*0280*/  LDCU.128 UR12, c[0x0][0x380] ;  /* 0x00007000ff0c77ac */ /* 0x000ee20008000c00 */
[----:B------:R-:W-:-:S06]  /*0290*/  UMOV UR4, URZ ;  /* 0x000000ff00047c82 */ /* 0x000fcc0008000000 */
.L_x_2:
[----:B------:R-:W4:Y:S01]  /*02a0*/  S2R R0, SR_LANEID ;  /* 0x0000000000007919 */ /* 0x000f220000000000 */
[----:B-1----:R-:W-:Y:S01]  /*02b0*/  USHF.R.U32.HI UR5, URZ, 0x5, UR19 ;  /* 0x00000005ff057899 */ /* 0x002fe20008011613 */
[----:B------:R-:W-:Y:S02]  /*02c0*/  IMAD.MOV.U32 R5, RZ, RZ, RZ ;  /* 0x000000ffff057224 */ /* 0x000fe400078e00ff */
[----:B0-----:R-:W-:Y:S01]  /*02d0*/  IMAD.WIDE.U32 R2, R21, 0x4, R28 ;  /* 0x0000000415027825 */ /* 0x001fe200078e001c */
[----:B----4-:R-:W-:Y:S02]  /*02e0*/  LOP3.LUT R4, R0, 0x3, RZ, 0xc0, !PT ;  /* 0x0000000300047812 */ /* 0x010fe400078ec0ff */
[----:B------:R-:W-:-:S05]  /*02f0*/  SHF.R.U32.HI R7, RZ, 0x2, R0 ;  /* 0x00000002ff077819 */ /* 0x000fca0000011600 */
[----:B------:R-:W-:-:S04]  /*0300*/  IMAD.WIDE.U32 R4, R7, UR5, R4 ;  /* 0x0000000507047c25 */ /* 0x000fc8000f8e0004 */
[----:B--2---:R-:W-:Y:S01]  /*0310*/  IMAD.WIDE.U32 R6, R20, 0x4, R26 ;  /* 0x0000000414067825 */ /* 0x004fe200078e001a */
[----:B------:R-:W-:-:S04]  /*0320*/  LEA R2, P0, R4, R2, 0x2 ;  /* 0x0000000204027211 */ /* 0x000fc800078010ff */
[C---:B------:R-:W-:Y:S02]  /*0330*/  LEA.HI.X R3, R4.reuse, R3, R5, 0x2, P0 ;  /* 0x0000000304037211 */ /* 0x040fe400000f1405 */
[----:B------:R-:W-:-:S03]  /*0340*/  LEA R6, P1, R4, R6, 0x2 ;  /* 0x0000000604067211 */ /* 0x000fc600078210ff */
[----:B-----5:R-:W5:Y:S01]  /*0350*/  LDG.E R25, desc[UR16][R2.64] ;  /* 0x0000001002197981 */ /* 0x020f62000c1e1900 */
[----:B------:R-:W-:Y:S01]  /*0360*/  LEA.HI.X R7, R4, R7, R5, 0x2, P1 ;  /* 0x0000000704077211 */ /* 0x000fe200008f1405 */
[----:B------:R-:W-:Y:S02]  /*0370*/  IMAD.MOV.U32 R5, RZ, RZ, R8 ;  /* 0x000000ffff057224 */ /* 0x000fe400078e0008 */
[----:B------:R-:W-:-:S03]  /*0380*/  IMAD.MOV.U32 R16, RZ, RZ, R9 ;  /* 0x000000ffff107224 */ /* 0x000fc600078e0009 */
[----:B------:R0:W5:Y:S02]  /*0390*/  LDG.E R7, desc[UR16][R6.64] ;  /* 0x0000001006077981 */ /* 0x000164000c1e1900 */
[----:B0-----:R-:W-:-:S07]  /*03a0*/  MOV R6, 0x3c0 ;  /* 0x000003c000067802 */ /* 0x001fce0000000f00 */
[----:B---3-5:R-:W-:Y:S05]  /*03b0*/  CALL.REL.NOINC `($__internal_1_$__cuda_sm_10x_mma_bit_internal_xor_m8n8k128) ;  /* 0x0000000800987944 */ /* 0x028fea0003c00000 */
[----:B------:R-:W0:Y:S01]  /*03c0*/  S2R R0, SR_LANEID ;  /* 0x0000000000007919 */ /* 0x000e220000000000 */
[----:B------:R-:W-:Y:S01]  /*03d0*/  USHF.R.U32.HI UR9, URZ, 0x5, UR19 ;  /* 0x00000005ff097899 */ /* 0x000fe20008011613 */
[----:B------:R-:W-:Y:S01]  /*03e0*/  IADD3 R2, P0, PT, R23, UR4, RZ ;  /* 0x0000000417027c10 */ /* 0x000fe2000ff1e0ff */
[----:B------:R-:W-:Y:S01]  /*03f0*/  UIADD3 UR5, UP0, UPT, UR7, UR4, URZ ;  /* 0x0000000407057290 */ /* 0x000fe2000ff1e0ff */
[----:B------:R-:W-:-:S03]  /*0400*/  IMAD.MOV.U32 R9, RZ, RZ, RZ ;  /* 0x000000ffff097224 */ /* 0x000fc600078e00ff */
[----:B------:R-:W-:Y:S02]  /*0410*/  UIADD3.X UR6, UPT, UPT, URZ, URZ, URZ, UP0, !UPT ;  /* 0x000000ffff067290 */ /* 0x000fe400087fe4ff */
[----:B------:R-:W-:Y:S01]  /*0420*/  ULEA UR18, UP0, UR5, UR12, 0x2 ;  /* 0x0000000c05127291 */ /* 0x000fe2000f8010ff */
[----:B0-----:R-:W-:Y:S02]  /*0430*/  LOP3.LUT R8, R0, 0x3, RZ, 0xc0, !PT ;  /* 0x0000000300087812 */ /* 0x001fe400078ec0ff */
[----:B------:R-:W-:-:S05]  /*0440*/  SHF.R.U32.HI R3, RZ, 0x2, R0 ;  /* 0x00000002ff037819 */ /* 0x000fca0000011600 */
[----:B------:R-:W-:Y:S01]  /*0450*/  IMAD.WIDE.U32 R8, R3, UR9, R8 ;  /* 0x0000000903087c25 */ /* 0x000fe2000f8e0008 */
[----:B------:R-:W-:-:S03]  /*0460*/  ULEA.HI.X UR9, UR5, UR13, UR6, 0x2, UP0 ;  /* 0x0000000d05097291 */ /* 0x000fc600080f1406 */
[----:B------:R-:W-:Y:S01]  /*0470*/  IMAD.X R3, RZ, RZ, RZ, P0 ;  /* 0x000000ffff037224 */ /* 0x000fe200000e06ff */
[----:B------:R-:W-:-:S04]  /*0480*/  LEA R0, P0, R2, UR14, 0x2 ;  /* 0x0000000e02007c11 */ /* 0x000fc8000f8010ff */
[----:B------:R-:W-:Y:S02]  /*0490*/  LEA.HI.X R2, R2, UR15, R3, 0x2, P0 ;  /* 0x0000000f02027c11 */ /* 0x000fe400080f1403 */
[C---:B------:R-:W-:Y:S02]  /*04a0*/  LEA R10, P0, R8.reuse, UR18, 0x2 ;  /* 0x00000012080a7c11 */ /* 0x040fe4000f8010ff */
[C---:B------:R-:W-:Y:S02]  /*04b0*/  LEA R6, P1, R8.reuse, R0, 0x2 ;  /* 0x0000000008067211 */ /* 0x040fe400078210ff */
[C-C-:B------:R-:W-:Y:S02]  /*04c0*/  LEA.HI.X R11, R8.reuse, UR9, R9.reuse, 0x2, P0 ;  /* 0x00000009080b7c11 */ /* 0x140fe400080f1409 */
[----:B------:R-:W-:-:S03]  /*04d0*/  LEA.HI.X R7, R8, R2, R9, 0x2, P1 ;  /* 0x0000000208077211 */ /* 0x000fc600008f1409 */
[----:B------:R-:W5:Y:S04]  /*04e0*/  LDG.E R25, desc[UR16][R10.64+0x10] ;  /* 0x000010100a197981 */ /* 0x000f68000c1e1900 */
[----:B------:R0:W5:Y:S02]  /*04f0*/  LDG.E R7, desc[UR16][R6.64+0x10] ;  /* 0x0000101006077981 */ /* 0x000164000c1e1900 */
[----:B0-----:R-:W-:-:S07]  /*0500*/  MOV R6, 0x520 ;  /* 0x0000052000067802 */ /* 0x001fce0000000f00 */
[----:B-----5:R-:W-:Y:S05]  /*0510*/  CALL.REL.NOINC `($__internal_1_$__cuda_sm_10x_mma_bit_internal_xor_m8n8k128) ;  /* 0x0000000800407944 */ /* 0x020fea0003c00000 */
[----:B------:R-:W0:Y:S01]  /*0520*/  S2R R3, SR_LANEID ;  /* 0x0000000000037919 */ /* 0x000e220000000000 */
[----:B------:R-:W-:Y:S01]  /*0530*/  USHF.R.U32.HI UR5, URZ, 0x5, UR19 ;  /* 0x00000005ff057899 */ /* 0x000fe20008011613 */
[----:B------:R-:W-:Y:S01]  /*0540*/  IMAD.MOV.U32 R7, RZ, RZ, RZ ;  /* 0x000000ffff077224 */ /* 0x000fe200078e00ff */
[----:B0-----:R-:W-:Y:S02]  /*0550*/  LOP3.LUT R6, R3, 0x3, RZ, 0xc0, !PT ;  /* 0x0000000303067812 */ /* 0x001fe400078ec0ff */
[----:B------:R-:W-:-:S05]  /*0560*/  SHF.R.U32.HI R9, RZ, 0x2, R3 ;  /* 0x00000002ff097819 */ /* 0x000fca0000011603 */
[----:B------:R-:W-:-:S03]  /*0570*/  IMAD.WIDE.U32 R8, R9, UR5, R6 ;  /* 0x0000000509087c25 */ /* 0x000fc6000f8e0006 */
        /* <DEDUP_REMOVED lines=18> */
[----:B------:R0:W5:Y:S04]  /*06a0*/  LDG.E R25, desc[UR16][R8.64+0x30] ;  /* 0x0000301008197981 */ /* 0x000168000c1e1900 */
[----:B------:R0:W5:Y:S01]  /*06b0*/  LDG.E R7, desc[UR16][R10.64+0x30] ;  /* 0x000030100a077981 */ /* 0x000162000c1e1900 */
[----:B------:R-:W-:-:S07]  /*06c0*/  MOV R6, 0x6e0 ;  /* 0x000006e000067802 */ /* 0x000fce0000000f00 */
[----:B0----5:R-:W-:Y:S05]  /*06d0*/  CALL.REL.NOINC `($__internal_1_$__cuda_sm_10x_mma_bit_internal_xor_m8n8k128) ;  /* 0x0000000400d07944 */ /* 0x021fea0003c00000 */
[----:B------:R-:W-:Y:S01]  /*06e0*/  UIADD3 UR10, UPT, UPT, UR10, 0x4, URZ ;  /* 0x000000040a0a7890 */ /* 0x000fe2000fffe0ff */
[----:B------:R-:W-:Y:S01]  /*06f0*/  VIADD R20, R20, 0x10 ;  /* 0x0000001014147836 */ /* 0x000fe20000000000 */
[----:B------:R-:W-:Y:S01]  /*0700*/  UIADD3 UR4, UPT, UPT, UR4, 0x10, URZ ;  /* 0x0000001004047890 */ /* 0x000fe2000fffe0ff */
[----:B------:R-:W-:Y:S01]  /*0710*/  VIADD R21, R21, 0x10 ;  /* 0x0000001015157836 */ /* 0x000fe20000000000 */
[----:B------:R-:W-:Y:S01]  /*0720*/  UISETP.NE.AND UP0, UPT, UR10, URZ, UPT ;  /* 0x000000ff0a00728c */ /* 0x000fe2000bf05270 */
[----:B------:R-:W-:Y:S02]  /*0730*/  IMAD.MOV.U32 R8, RZ, RZ, R5 ;  /* 0x000000ffff087224 */ /* 0x000fe400078e0005 */
[----:B------:R-:W-:-:S06]  /*0740*/  IMAD.MOV.U32 R9, RZ, RZ, R16 ;  /* 0x000000ffff097224 */ /* 0x000fcc00078e0010 */
[----:B------:R-:W-:Y:S05]  /*0750*/  BRA.U UP0, `(.L_x_2) ;  /* 0xfffffff900d07547 */ /* 0x000fea000b83ffff */
.L_x_1:
[----:B------:R-:W-:-:S09]  /*0760*/  UISETP.NE.AND UP0, UPT, UR8, URZ, UPT ;  /* 0x000000ff0800728c */ /* 0x000fd2000bf05270 */
[----:B------:R-:W-:Y:S05]  /*0770*/  BRA.U !UP0, `(.L_x_0) ;  /* 0x00000001088c7547 */ /* 0x000fea000b800000 */
[----:B------:R-:W0:Y:S01]  /*0780*/  LDC.64 R20, c[0x0][0x388] ;  /* 0x0000e200ff147b82 */ /* 0x000e220000000a00 */
[C---:B------:R-:W-:Y:S01]  /*0790*/  LEA R5, R22.reuse, UR7, 0x2 ;  /* 0x0000000716057c11 */ /* 0x040fe2000f8e10ff */
[----:B------:R-:W-:Y:S01]  /*07a0*/  IMAD R23, R22, 0x4, R23 ;  /* 0x0000000416177824 */ /* 0x000fe200078e0217 */
[----:B------:R-:W1:Y:S01]  /*07b0*/  LDCU UR4, c[0x0][0x3a8] ;  /* 0x00007500ff0477ac */ /* 0x000e620008000800 */
[----:B------:R-:W-:-:S04]  /*07c0*/  UIADD3 UR8, UPT, UPT, -UR8, URZ, URZ ;  /* 0x000000ff08087290 */ /* 0x000fc8000fffe1ff */
[----:B------:R-:W2:Y:S01]  /*07d0*/  LDC.64 R2, c[0x0][0x380] ;  /* 0x0000e000ff027b82 */ /* 0x000ea20000000a00 */
[----:B0-----:R-:W-:-:S04]  /*07e0*/  IMAD.WIDE.U32 R20, R23, 0x4, R20 ;  /* 0x0000000417147825 */ /* 0x001fc800078e0014 */
[----:B------:R-:W-:Y:S02]  /*07f0*/  IMAD.MOV.U32 R0, RZ, RZ, R20 ;  /* 0x000000ffff007224 */ /* 0x000fe400078e0014 */
[----:B--2---:R-:W-:-:S04]  /*0800*/  IMAD.WIDE.U32 R2, R5, 0x4, R2 ;  /* 0x0000000405027825 */ /* 0x004fc800078e0002 */
[----:B-1----:R-:W-:-:S07]  /*0810*/  IMAD.MOV.U32 R23, RZ, RZ, R3 ;  /* 0x000000ffff177224 */ /* 0x002fce00078e0003 */
.L_x_3:
[----:B------:R-:W0:Y:S01]  /*0820*/  S2R R3, SR_LANEID ;  /* 0x0000000000037919 */ /* 0x000e220000000000 */
[----:B------:R-:W-:Y:S01]  /*0830*/  USHF.R.U32.HI UR5, URZ, 0x5, UR4 ;  /* 0x00000005ff057899 */ /* 0x000fe20008011604 */
[----:B------:R-:W-:Y:S01]  /*0840*/  IMAD.MOV.U32 R5, RZ, RZ, RZ ;  /* 0x000000ffff057224 */ /* 0x000fe200078e00ff */
[----:B0-----:R-:W-:Y:S02]  /*0850*/  LOP3.LUT R4, R3, 0x3, RZ, 0xc0, !PT ;  /* 0x0000000303047812 */ /* 0x001fe400078ec0ff */
[----:B------:R-:W-:-:S05]  /*0860*/  SHF.R.U32.HI R3, RZ, 0x2, R3 ;  /* 0x00000002ff037819 */ /* 0x000fca0000011603 */
[----:B------:R-:W-:-:S03]  /*0870*/  IMAD.WIDE.U32 R4, R3, UR5, R4 ;  /* 0x0000000503047c25 */ /* 0x000fc6000f8e0004 */
[C---:B------:R-:W-:Y:S02]  /*0880*/  LEA R10, P0, R4.reuse, R2, 0x2 ;  /* 0x00000002040a7211 */ /* 0x040fe400078010ff */
[C---:B------:R-:W-:Y:S02]  /*0890*/  LEA R6, P1, R4.reuse, R0, 0x2 ;  /* 0x0000000004067211 */ /* 0x040fe400078210ff */
[C-C-:B------:R-:W-:Y:S02]  /*08a0*/  LEA.HI.X R11, R4.reuse, R23, R5.reuse, 0x2, P0 ;  /* 0x00000017040b7211 */ /* 0x140fe400000f1405 */
[----:B------:R-:W-:-:S03]  /*08b0*/  LEA.HI.X R7, R4, R21, R5, 0x2, P1 ;  /* 0x0000001504077211 */ /* 0x000fc600008f1405 */
[----:B-----5:R-:W5:Y:S01]  /*08c0*/  LDG.E R25, desc[UR16][R10.64] ;  /* 0x000000100a197981 */ /* 0x020f62000c1e1900 */
[----:B------:R-:W-:Y:S01]  /*08d0*/  UIADD3 UR8, UPT, UPT, UR8, 0x1, URZ ;  /* 0x0000000108087890 */ /* 0x000fe2000fffe0ff */
[----:B------:R-:W-:Y:S02]  /*08e0*/  IMAD.MOV.U32 R5, RZ, RZ, R8 ;  /* 0x000000ffff057224 */ /* 0x000fe400078e0008 */
[----:B------:R0:W5:Y:S01]  /*08f0*/  LDG.E R7, desc[UR16][R6.64] ;  /* 0x0000001006077981 */ /* 0x000162000c1e1900 */
[----:B------:R-:W-:Y:S01]  /*0900*/  IMAD.MOV.U32 R16, RZ, RZ, R9 ;  /* 0x000000ffff107224 */ /* 0x000fe200078e0009 */
[----:B------:R-:W-:Y:S01]  /*0910*/  UISETP.NE.AND UP0, UPT, UR8, URZ, UPT ;  /* 0x000000ff0800728c */ /* 0x000fe2000bf05270 */
[----:B0-----:R-:W-:-:S10]  /*0920*/  MOV R6, 0x940 ;  /* 0x0000094000067802 */ /* 0x001fd40000000f00 */
[----:B-----5:R-:W-:Y:S05]  /*0930*/  CALL.REL.NOINC `($__internal_1_$__cuda_sm_10x_mma_bit_internal_xor_m8n8k128) ;  /* 0x0000000400387944 */ /* 0x020fea0003c00000 */
[----:B------:R-:W-:Y:S01]  /*0940*/  IADD3 R0, P0, PT, R0, 0x10, RZ ;  /* 0x0000001000007810 */ /* 0x000fe20007f1e0ff */
[----:B------:R-:W-:Y:S01]  /*0950*/  IMAD.MOV.U32 R8, RZ, RZ, R5 ;  /* 0x000000ffff087224 */ /* 0x000fe200078e0005 */
[----:B------:R-:W-:Y:S01]  /*0960*/  IADD3 R2, P1, PT, R2, 0x10, RZ ;  /* 0x0000001002027810 */ /* 0x000fe20007f3e0ff */
[----:B------:R-:W-:Y:S02]  /*0970*/  IMAD.MOV.U32 R9, RZ, RZ, R16 ;  /* 0x000000ffff097224 */ /* 0x000fe400078e0010 */
[----:B------:R-:W-:Y:S02]  /*0980*/  IMAD.X R21, RZ, RZ, R21, P0 ;  /* 0x000000ffff157224 */ /* 0x000fe400000e0615 */
[----:B------:R-:W-:Y:S01]  /*0990*/  IMAD.X R23, RZ, RZ, R23, P1 ;  /* 0x000000ffff177224 */ /* 0x000fe200008e0617 */
[----:B------:R-:W-:Y:S07]  /*09a0*/  BRA.U UP0, `(.L_x_3) ;  /* 0xfffffffd009c7547 */ /* 0x000fee000b83ffff */
.L_x_0:
[----:B------:R-:W-:Y:S08]  /*09b0*/  BAR.SYNC.DEFER_BLOCKING 0x0 ;  /* 0x0000000000007b1d */ /* 0x000ff00000010000 */
[----:B------:R-:W-:Y:S01]  /*09c0*/  S2UR UR7, SR_CLOCKLO ;  /* 0x00000000000779c3 */ /* 0x000fe20000005000 */
[----:B------:R-:W-:Y:S01]  /*09d0*/  NOP ;  /* 0x0000000000007918 */ /* 0x000fe20000000000 */
[----:B------:R-:W0:Y:S06]  /*09e0*/  S2R R0, SR_LANEID ;  /* 0x0000000000007919 */ /* 0x000e2c0000000000 */
[----:B------:R-:W1:Y:S01]  /*09f0*/  S2UR UR6, SR_CgaCtaId ;  /* 0x00000000000679c3 */ /* 0x000e620000008800 */
[----:B------:R-:W2:Y:S01]  /*0a00*/  LDCU UR5, c[0x0][0x3ac] ;  /* 0x00007580ff0577ac */ /* 0x000ea20008000800 */
[----:B------:R-:W-:Y:S01]  /*0a10*/  UMOV UR4, 0x400 ;  /* 0x0000040000047882 */ /* 0x000fe20000000000 */
[----:B--2---:R-:W-:-:S02]  /*0a20*/  USHF.R.U32.HI UR5, URZ, 0x1, UR5 ;  /* 0x00000001ff057899 */ /* 0x004fc40008011605 */
[----:B-1----:R-:W-:Y:S01]  /*0a30*/  ULEA UR4, UR6, UR4, 0x18 ;  /* 0x0000000406047291 */ /* 0x002fe2000f8ec0ff */
[----:B0-----:R-:W-:Y:S02]  /*0a40*/  SHF.R.U32.HI R2, RZ, 0x2, R0 ;  /* 0x00000002ff027819 */ /* 0x001fe40000011600 */
[----:B------:R-:W-:-:S05]  /*0a50*/  LOP3.LUT R3, R0, 0x3, RZ, 0xc0, !PT ;  /* 0x0000000300037812 */ /* 0x000fca00078ec0ff */
[----:B------:R-:W-:-:S05]  /*0a60*/  IMAD R0, R2, UR5, R3 ;  /* 0x0000000502007c24 */ /* 0x000fca000f8e0203 */
[----:B------:R-:W-:-:S05]  /*0a70*/  LEA R0, R0, UR4, 0x3 ;  /* 0x0000000400007c11 */ /* 0x000fca000f8e18ff */
[----:B-----5:R0:W-:Y:S01]  /*0a80*/  STS.64 [R0], R8 ;  /* 0x0000000800007388 */ /* 0x0201e20000000a00 */
[----:B------:R0:W-:Y:S06]  /*0a90*/  MEMBAR.SC.CTA ;  /* 0x0000000000007992 */ /* 0x0001ec0000000000 */
[----:B0-----:R-:W-:Y:S01]  /*0aa0*/  CS2R.32 R0, SR_CLOCKLO ;  /* 0x0000000000007805 */ /* 0x001fe20000005000 */
[----:B------:R-:W0:Y:S01]  /*0ab0*/  S2R R6, SR_TID.X ;  /* 0x0000000000067919 */ /* 0x000e220000002100 */
[----:B------:R-:W1:Y:S03]  /*0ac0*/  LDC R4, c[0x0][0x374] ;  /* 0x0000dd00ff047b82 */ /* 0x000e660000000800 */
[----:B------:R-:W-:-:S05]  /*0ad0*/  VIADD R5, R0, -UR7 ;  /* 0x8000000700057c36 */ /* 0x000fca0008000000 */
[----:B------:R-:W2:Y:S01]  /*0ae0*/  LDC.64 R2, c[0x0][0x3b0] ;  /* 0x0000ec00ff027b82 */ /* 0x000ea20000000a00 */
[----:B-1----:R-:W-:-:S04]  /*0af0*/  IMAD R17, R4, UR11, R17 ;  /* 0x0000000b04117c24 */ /* 0x002fc8000f8e0211 */
[----:B0-----:R-:W-:-:S04]  /*0b00*/  IMAD R17, R17, 0x20, R6 ;  /* 0x0000002011117824 */ /* 0x001fc800078e0206 */
[----:B--2---:R-:W-:-:S05]  /*0b10*/  IMAD.WIDE.U32 R2, R17, 0x4, R2 ;  /* 0x0000000411027825 */ /* 0x004fca00078e0002 */
[----:B------:R-:W-:Y:S01]  /*0b20*/  STG.E desc[UR16][R2.64], R5 ;  /* 0x0000000502007986 */ /* 0x000fe2000c101910 */
[----:B------:R-:W-:Y:S05]  /*0b30*/  EXIT ;  /* 0x000000000000794d */ /* 0x000fea0003800000 */
        .weak           $__internal_0_$__cuda_sm_10x_mma_bit_internal_and_m8n8k128
        .type           $__internal_0_$__cuda_sm_10x_mma_bit_internal_and_m8n8k128,@function
        .size           $__internal_0_$__cuda_sm_10x_mma_bit_internal_and_m8n8k128,($__internal_1_$__cuda_sm_10x_mma_bit_internal_xor_m8n8k128 - $__internal_0_$__cuda_sm_10x_mma_bit_internal_and_m8n8k128)
$__internal_0_$__cuda_sm_10x_mma_bit_internal_and_m8n8k128:
[----:B------:R-:W-:Y:S02]  /*0b40*/  LOP3.LUT R8, R25, 0x88888888, RZ, 0xc0, !PT ;  /* 0x8888888819087812 */ /* 0x000fe400078ec0ff */
[----:B------:R-:W-:Y:S02]  /*0b50*/  CS2R R14, SRZ ;  /* 0x00000000000e7805 */ /* 0x000fe4000001ff00 */
[----:B------:R-:W-:Y:S02]  /*0b60*/  SHF.R.U32.HI R33, RZ, 0x3, R8 ;  /* 0x00000003ff217819 */ /* 0x000fe40000011608 */
[----:B------:R-:W-:-:S03]  /*0b70*/  LOP3.LUT R8, R24, 0x88888888, RZ, 0xc0, !PT ;  /* 0x8888888818087812 */ /* 0x000fc600078ec0ff */
[----:B------:R-:W0:Y:S01]  /*0b80*/  MOVM.U4TO8.M832 R10, R33 ;  /* 0x00000000210a723a */ /* 0x000e220000004800 */
[----:B------:R-:W-:-:S05]  /*0b90*/  SHF.R.U32.HI R32, RZ, 0x3, R8 ;  /* 0x00000003ff207819 */ /* 0x000fca0000011608 */
[----:B------:R-:W1:Y:S01]  /*0ba0*/  MOVM.U4TO8.M832 R30, R32 ;  /* 0x00000000201e723a */ /* 0x000e620000004800 */
[----:B0-----:R-:W-:Y:S02]  /*0bb0*/  IMAD.MOV.U32 R8, RZ, RZ, R10 ;  /* 0x000000ffff087224 */ /* 0x001fe400078e000a */
[--C-:B------:R-:W-:Y:S02]  /*0bc0*/  IMAD.MOV.U32 R9, RZ, RZ, R11.reuse ;  /* 0x000000ffff097224 */ /* 0x100fe400078e000b */
[----:B------:R-:W-:Y:S02]  /*0bd0*/  IMAD.MOV.U32 R10, RZ, RZ, R11 ;  /* 0x000000ffff0a7224 */ /* 0x000fe400078e000b */
[----:B------:R-:W-:-:S07]  /*0be0*/  IMAD.MOV.U32 R11, RZ, RZ, RZ ;  /* 0x000000ffff0b7224 */ /* 0x000fce00078e00ff */
[----:B-1----:R-:W-:Y:S01]  /*0bf0*/  IMMA.16832.U8.U8 R8, R8.ROW, R30.COL, R12 ;  /* 0x0000001e08087237 */ /* 0x002fe20000400c0c */
[----:B------:R-:W-:Y:S02]  /*0c00*/  LOP3.LUT R12, R25, 0x44444444, RZ, 0xc0, !PT ;  /* 0x44444444190c7812 */ /* 0x000fe400078ec0ff */
[----:B------:R-:W-:Y:S02]  /*0c10*/  LOP3.LUT R15, R24, 0x44444444, RZ, 0xc0, !PT ;  /* 0x44444444180f7812 */ /* 0x000fe400078ec0ff */
[----:B------:R-:W-:Y:S02]  /*0c20*/  SHF.R.U32.HI R12, RZ, 0x2, R12 ;  /* 0x00000002ff0c7819 */ /* 0x000fe4000001160c */
[----:B------:R-:W-:-:S03]  /*0c30*/  SHF.R.U32.HI R15, RZ, 0x2, R15 ;  /* 0x00000002ff0f7819 */ /* 0x000fc6000001160f */
[----:B------:R-:W0:Y:S02]  /*0c40*/  MOVM.U4TO8.M832 R30, R12 ;  /* 0x000000000c1e723a */ /* 0x000e240000004800 */
[----:B0-----:R-:W-:Y:S02]  /*0c50*/  IMAD.MOV.U32 R12, RZ, RZ, R30 ;  /* 0x000000ffff0c7224 */ /* 0x001fe400078e001e */
[--C-:B------:R-:W-:Y:S02]  /*0c60*/  IMAD.MOV.U32 R13, RZ, RZ, R31.reuse ;  /* 0x000000ffff0d7224 */ /* 0x100fe400078e001f */
[----:B------:R-:W-:Y:S02]  /*0c70*/  IMAD.MOV.U32 R14, RZ, RZ, R31 ;  /* 0x000000ffff0e7224 */ /* 0x000fe400078e001f */
[----:B------:R0:W1:Y:S02]  /*0c80*/  MOVM.U4TO8.M832 R30, R15 ;  /* 0x000000000f1e723a */ /* 0x0000640000004800 */
[----:B0-----:R-:W-:-:S07]  /*0c90*/  IMAD.MOV.U32 R15, RZ, RZ, RZ ;  /* 0x000000ffff0f7224 */ /* 0x001fce00078e00ff */
[----:B-1----:R-:W-:Y:S01]  /*0ca0*/  IMMA.16832.U8.U8 R8, R12.ROW, R30.COL, R8 ;  /* 0x0000001e0c087237 */ /* 0x002fe20000400c08 */
[----:B------:R-:W-:Y:S02]  /*0cb0*/  LOP3.LUT R13, R25, 0x22222222, RZ, 0xc0, !PT ;  /* 0x22222222190d7812 */ /* 0x000fe400078ec0ff */
[C---:B------:R-:W-:Y:S02]  /*0cc0*/  LOP3.LUT R12, R24.reuse, 0x22222222, RZ, 0xc0, !PT ;  /* 0x22222222180c7812 */ /* 0x040fe400078ec0ff */
[----:B------:R-:W-:Y:S02]  /*0cd0*/  SHF.R.U32.HI R13, RZ, 0x1, R13 ;  /* 0x00000001ff0d7819 */ /* 0x000fe4000001160d */
[----:B------:R-:W-:Y:S02]  /*0ce0*/  SHF.R.U32.HI R15, RZ, 0x1, R12 ;  /* 0x00000001ff0f7819 */ /* 0x000fe4000001160c */
[----:B------:R-:W-:Y:S01]  /*0cf0*/  LOP3.LUT R24, R24, 0x11111111, RZ, 0xc0, !PT ;  /* 0x1111111118187812 */ /* 0x000fe200078ec0ff */
[----:B------:R-:W0:Y:S02]  /*0d00*/  MOVM.U4TO8.M832 R30, R13 ;  /* 0x000000000d1e723a */ /* 0x000e240000004800 */
[----:B0-----:R-:W-:-:S02]  /*0d10*/  IMAD.MOV.U32 R12, RZ, RZ, R30 ;  /* 0x000000ffff0c7224 */ /* 0x001fc400078e001e */
[--C-:B------:R-:W-:Y:S02]  /*0d20*/  IMAD.MOV.U32 R13, RZ, RZ, R31.reuse ;  /* 0x000000ffff0d7224 */ /* 0x100fe400078e001f */
[----:B------:R-:W-:Y:S02]  /*0d30*/  IMAD.MOV.U32 R14, RZ, RZ, R31 ;  /* 0x000000ffff0e7224 */ /* 0x000fe400078e001f */
[----:B------:R0:W1:Y:S02]  /*0d40*/  MOVM.U4TO8.M832 R30, R15 ;  /* 0x000000000f1e723a */ /* 0x0000640000004800 */
[----:B0-----:R-:W-:-:S07]  /*0d50*/  IMAD.MOV.U32 R15, RZ, RZ, RZ ;  /* 0x000000ffff0f7224 */ /* 0x001fce00078e00ff */
[----:B-1----:R-:W-:Y:S01]  /*0d60*/  IMMA.16832.U8.U8 R8, R12.ROW, R30.COL, R8 ;  /* 0x0000001e0c087237 */ /* 0x002fe20000400c08 */
[----:B------:R-:W-:Y:S02]  /*0d70*/  LOP3.LUT R30, R25, 0x11111111, RZ, 0xc0, !PT ;  /* 0x11111111191e7812 */ /* 0x000fe400078ec0ff */
[----:B------:R-:W-:Y:S04]  /*0d80*/  MOVM.U4TO8.M832 R24, R24 ;  /* 0x000000001818723a */ /* 0x000fe80000004800 */
[----:B------:R-:W0:Y:S02]  /*0d90*/  MOVM.U4TO8.M832 R30, R30 ;  /* 0x000000001e1e723a */ /* 0x000e240000004800 */
[----:B0-----:R-:W-:Y:S02]  /*0da0*/  IMAD.MOV.U32 R12, RZ, RZ, R30 ;  /* 0x000000ffff0c7224 */ /* 0x001fe400078e001e */
[----:B------:R-:W-:-:S02]  /*0db0*/  IMAD.MOV.U32 R13, RZ, RZ, R31 ;  /* 0x000000ffff0d7224 */ /* 0x000fc400078e001f */
[----:B------:R-:W-:-:S07]  /*0dc0*/  IMAD.MOV.U32 R14, RZ, RZ, R31 ;  /* 0x000000ffff0e7224 */ /* 0x000fce00078e001f */
[----:B------:R-:W-:-:S15]  /*0dd0*/  IMMA.16832.U8.U8 R8, R12.ROW, R24.COL, R8 ;  /* 0x000000180c087237 */ /* 0x000fde0000400c08 */
[----:B------:R-:W-:-:S02]  /*0de0*/  NOP ;  /* 0x0000000000007918 */ /* 0x000fc40000000000 */
[----:B------:R-:W-:Y:S02]  /*0df0*/  IMAD.MOV.U32 R10, RZ, RZ, R4 ;  /* 0x000000ffff0a7224 */ /* 0x000fe400078e0004 */
[----:B------:R-:W-:-:S04]  /*0e00*/  IMAD.MOV.U32 R11, RZ, RZ, 0x0 ;  /* 0x00000000ff0b7424 */ /* 0x000fc800078e00ff */
[----:B------:R-:W-:Y:S05]  /*0e10*/  RET.REL.NODEC R10 `(_Z12write_sharedPKjS0_PKiPijjjjS3_) ;  /* 0xfffffff00a787950 */ /* 0x000fea0003c3ffff */
        .weak           $__internal_1_$__cuda_sm_10x_mma_bit_internal_xor_m8n8k128
        .type           $__internal_1_$__cuda_sm_10x_mma_bit_internal_xor_m8n8k128,@function
        .size           $__internal_1_$__cuda_sm_10x_mma_bit_internal_xor_m8n8k128,(.L_x_26 - $__internal_1_$__cuda_sm_10x_mma_bit_internal_xor_m8n8k128)
$__internal_1_$__cuda_sm_10x_mma_bit_internal_xor_m8n8k128:
[----:B------:R-:W-:Y:S01]  /*0e20*/  UMOV UR5, URZ ;  /* 0x000000ff00057c82 */ /* 0x000fe20008000000 */
[----:B------:R-:W-:Y:S01]  /*0e30*/  UMOV UR6, URZ ;  /* 0x000000ff00067c82 */ /* 0x000fe20008000000 */
[----:B------:R-:W-:Y:S01]  /*0e40*/  LOP3.LUT R3, RZ, R25, RZ, 0x33, !PT ;  /* 0x00000019ff037212 */ /* 0x000fe200078e33ff */
[----:B------:R-:W-:Y:S01]  /*0e50*/  IMAD.U32 R12, RZ, RZ, UR5 ;  /* 0x00000005ff0c7e24 */ /* 0x000fe2000f8e00ff */
[----:B------:R-:W-:Y:S01]  /*0e60*/  LOP3.LUT R24, RZ, R7, RZ, 0x33, !PT ;  /* 0x00000007ff187212 */ /* 0x000fe200078e33ff */
[----:B------:R-:W-:Y:S01]  /*0e70*/  IMAD.U32 R13, RZ, RZ, UR6 ;  /* 0x00000006ff0d7e24 */ /* 0x000fe2000f8e00ff */
[----:B------:R-:W-:-:S07]  /*0e80*/  MOV R4, 0xea0 ;  /* 0x00000ea000047802 */ /* 0x000fce0000000f00 */
[----:B------:R-:W-:Y:S05]  /*0e90*/  CALL.REL.NOINC `($__internal_0_$__cuda_sm_10x_mma_bit_internal_and_m8n8k128) ;  /* 0xfffffffc00287944 */ /* 0x000fea0003c3ffff */
[----:B------:R-:W-:Y:S01]  /*0ea0*/  IMAD.MOV.U32 R19, RZ, RZ, R8 ;  /* 0x000000ffff137224 */ /* 0x000fe200078e0008 */
[----:B------:R-:W-:Y:S01]  /*0eb0*/  CS2R R12, SRZ ;  /* 0x00000000000c7805 */ /* 0x000fe2000001ff00 */
[----:B------:R-:W-:Y:S01]  /*0ec0*/  IMAD.MOV.U32 R18, RZ, RZ, R9 ;  /* 0x000000ffff127224 */ /* 0x000fe200078e0009 */
[----:B------:R-:W-:Y:S01]  /*0ed0*/  MOV R4, 0xf10 ;  /* 0x00000f1000047802 */ /* 0x000fe20000000f00 */
[----:B------:R-:W-:Y:S02]  /*0ee0*/  IMAD.MOV.U32 R25, RZ, RZ, R3 ;  /* 0x000000ffff197224 */ /* 0x000fe400078e0003 */
[----:B------:R-:W-:-:S07]  /*0ef0*/  IMAD.MOV.U32 R24, RZ, RZ, R7 ;  /* 0x000000ffff187224 */ /* 0x000fce00078e0007 */
[----:B------:R-:W-:Y:S05]  /*0f00*/  CALL.REL.NOINC `($__internal_0_$__cuda_sm_10x_mma_bit_internal_and_m8n8k128) ;  /* 0xfffffffc000c7944 */ /* 0x000fea0003c3ffff */
[----:B------:R-:W-:Y:S01]  /*0f10*/  IMAD.MOV.U32 R7, RZ, RZ, 0x0 ;  /* 0x00000000ff077424 */ /* 0x000fe200078e00ff */
[----:B------:R-:W-:Y:S02]  /*0f20*/  IADD3 R5, PT, PT, R5, R19, R8 ;  /* 0x0000001305057210 */ /* 0x000fe40007ffe008 */
[----:B------:R-:W-:Y:S01]  /*0f30*/  IADD3 R16, PT, PT, R16, R18, R9 ;  /* 0x0000001210107210 */ /* 0x000fe20007ffe009 */
[----:B------:R-:W-:Y:S06]  /*0f40*/  RET.REL.NODEC R6 `(_Z12write_sharedPKjS0_PKiPijjjjS3_) ;  /* 0xfffffff0062c7950 */ /* 0x000fec0003c3ffff */
.L_x_4:
[----:B------:R-:W-:-:S00]  /*0f50*/  BRA `(.L_x_4) ;  /* 0xfffffffc00fc7947 */ /* 0x000fc0000383ffff */
[----:B------:R-:W-:-:S00]  /*0f60*/  NOP ;  /* 0x0000000000007918 */ /* 0x000fc00000000000 */
        /* <DEDUP_REMOVED lines=9> */
.L_x_26:


//--------------------- .text._Z11read_sharedPKjS0_PKiPijjjjS3_ --------------------------
	.section	.text._Z11read_sharedPKjS0_PKiPijjjjS3_,"ax",@progbits
	.align	128
        .global         _Z11read_sharedPKjS0_PKiPijjjjS3_
        .type           _Z11read_sharedPKjS0_PKiPijjjjS3_,@function
        .size           _Z11read_sharedPKjS0_PKiPijjjjS3_,(.L_x_28 - _Z11read_sharedPKjS0_PKiPijjjjS3_)
        .other          _Z11read_sharedPKjS0_PKiPijjjjS3_,@"STO_CUDA_ENTRY STV_DEFAULT"
_Z11read_sharedPKjS0_PKiPijjjjS3_:
.text._Z11read_sharedPKjS0_PKiPijjjjS3_:
[----:B------:R-:W-:Y:S01]  /*0000*/  LDC R1, c[0x0][0x37c] ;  /* 0x0000df00ff017b82 */ /* 0x000fe20000000800 */
[----:B------:R-:W0:Y:S07]  /*0010*/  S2R R18, SR_CTAID.Y ;  /* 0x0000000000127919 */ /* 0x000e2e0000002600 */
[----:B------:R-:W1:Y:S01]  /*0020*/  S2UR UR12, SR_CTAID.X ;  /* 0x00000000000c79c3 */ /* 0x000e620000002500 */
[----:B------:R-:W-:Y:S01]  /*0030*/  IMAD.MOV.U32 R5, RZ, RZ, RZ ;  /* 0x000000ffff057224 */ /* 0x000fe200078e00ff */
[----:B------:R-:W2:Y:S01]  /*0040*/  LDCU.64 UR10, c[0x0][0x358] ;  /* 0x00006b00ff0a77ac */ /* 0x000ea20008000a00 */
[----:B------:R-:W3:Y:S05]  /*0050*/  S2R R4, SR_LANEID ;  /* 0x0000000000047919 */ /* 0x000eea0000000000 */
[----:B------:R-:W1:Y:S08]  /*0060*/  LDC R6, c[0x0][0x3a4] ;  /* 0x0000e900ff067b82 */ /* 0x000e700000000800 */
[----:B------:R-:W4:Y:S01]  /*0070*/  LDC.64 R8, c[0x0][0x390] ;  /* 0x0000e400ff087b82 */ /* 0x000f220000000a00 */
[----:B0-----:R-:W-:-:S02]  /*0080*/  IMAD.SHL.U32 R2, R18, 0x8, RZ ;  /* 0x0000000812027824 */ /* 0x001fc400078e00ff */
[----:B-1----:R-:W-:Y:S01]  /*0090*/  IMAD R3, R6, UR12, RZ ;  /* 0x0000000c06037c24 */ /* 0x002fe2000f8e02ff */
[----:B------:R-:W-:Y:S02]  /*00a0*/  SHF.R.U32.HI R6, RZ, 0x1, R6 ;  /* 0x00000001ff067819 */ /* 0x000fe40000011606 */
[----:B---3--:R-:W-:Y:S01]  /*00b0*/  SHF.R.U32.HI R7, RZ, 0x2, R4 ;  /* 0x00000002ff077819 */ /* 0x008fe20000011604 */
[----:B------:R-:W-:Y:S01]  /*00c0*/  IMAD R26, R3, 0x8, R2 ;  /* 0x00000008031a7824 */ /* 0x000fe200078e0202 */
[----:B------:R-:W-:-:S05]  /*00d0*/  LOP3.LUT R4, R4, 0x3, RZ, 0xc0, !PT ;  /* 0x0000000304047812 */ /* 0x000fca00078ec0ff */
[----:B------:R-:W-:-:S04]  /*00e0*/  IMAD.WIDE.U32 R6, R7, R6, R4 ;  /* 0x0000000607067225 */ /* 0x000fc800078e0004 */
[----:B----4-:R-:W-:-:S03]  /*00f0*/  IMAD.WIDE.U32 R4, R26, 0x4, R8 ;  /* 0x000000041a047825 */ /* 0x010fc600078e0008 */
[----:B------:R-:W-:-:S04]  /*0100*/  LEA R8, P0, R6, R4, 0x3 ;  /* 0x0000000406087211 */ /* 0x000fc800078018ff */
[----:B------:R-:W-:Y:S01]  /*0110*/  LEA.HI.X R9, R6, R5, R7, 0x3, P0 ;  /* 0x0000000506097211 */ /* 0x000fe200000f1c07 */
[----:B------:R-:W0:Y:S01]  /*0120*/  S2R R17, SR_TID.X ;  /* 0x0000000000117919 */ /* 0x000e220000002100 */
[----:B------:R-:W1:Y:S04]  /*0130*/  LDC.64 R4, c[0x0][0x380] ;  /* 0x0000e000ff047b82 */ /* 0x000e680000000a00 */
[----:B--2---:R-:W5:Y:S01]  /*0140*/  LDG.E.64 R8, desc[UR10][R8.64] ;  /* 0x0000000a08087981 */ /* 0x004f62000c1e1b00 */
[----:B------:R-:W-:Y:S01]  /*0150*/  BSSY.RECONVERGENT B0, `(.L_x_5) ;  /* 0x0000018000007945 */ /* 0x000fe20003800200 */
[--C-:B0-----:R-:W-:Y:S01]  /*0160*/  SHF.R.U32.HI R0, RZ, 0x5, R17.reuse ;  /* 0x00000005ff007819 */ /* 0x101fe20000011611 */
[----:B------:R-:W-:-:S04]  /*0170*/  IMAD.MOV.U32 R3, RZ, RZ, R17 ;  /* 0x000000ffff037224 */ /* 0x000fc800078e0011 */
[----:B------:R-:W-:-:S05]  /*0180*/  IMAD.MOV R0, RZ, RZ, -R0 ;  /* 0x000000ffff007224 */ /* 0x000fca00078e0a00 */
[----:B------:R-:W-:-:S13]  /*0190*/  LOP3.LUT P0, R0, R0, 0x3, RZ, 0xc0, !PT ;  /* 0x0000000300007812 */ /* 0x000fda000780c0ff */
[----:B-1----:R-:W-:Y:S05]  /*01a0*/  @!P0 BRA `(.L_x_6) ;  /* 0x0000000000488947 */ /* 0x002fea0003800000 */
[----:B------:R-:W0:Y:S01]  /*01b0*/  S2UR UR5, SR_CgaCtaId ;  /* 0x00000000000579c3 */ /* 0x000e220000008800 */
[----:B------:R-:W-:Y:S01]  /*01c0*/  UMOV UR4, 0x400 ;  /* 0x0000040000047882 */ /* 0x000fe20000000000 */
[----:B------:R-:W-:Y:S02]  /*01d0*/  IMAD R3, R0, 0x20, R17 ;  /* 0x0000002000037824 */ /* 0x000fe400078e0211 */
[----:B------:R-:W-:-:S04]  /*01e0*/  IMAD.MOV R10, RZ, RZ, -R0 ;  /* 0x000000ffff0a7224 */ /* 0x000fc800078e0a00 */
[----:B------:R-:W1:Y:S01]  /*01f0*/  LDC.64 R6, c[0x0][0x380] ;  /* 0x0000e000ff067b82 */ /* 0x000e620000000a00 */
[----:B0-----:R-:W-:-:S06]  /*0200*/  ULEA UR4, UR5, UR4, 0x18 ;  /* 0x0000000405047291 */ /* 0x001fcc000f8ec0ff */
[C---:B------:R-:W-:Y:S01]  /*0210*/  LEA R0, R17.reuse, UR4, 0x2 ;  /* 0x0000000411007c11 */ /* 0x040fe2000f8e10ff */
[----:B-1----:R-:W-:-:S04]  /*0220*/  IMAD.WIDE.U32 R6, R17, 0x4, R6 ;  /* 0x0000000411067825 */ /* 0x002fc800078e0006 */
[----:B------:R-:W-:-:S07]  /*0230*/  IMAD.MOV.U32 R11, RZ, RZ, R7 ;  /* 0x000000ffff0b7224 */ /* 0x000fce00078e0007 */
.L_x_7:
[----:B------:R-:W-:-:S06]  /*0240*/  IMAD.MOV.U32 R7, RZ, RZ, R11 ;  /* 0x000000ffff077224 */ /* 0x000fcc00078e000b */
[----:B------:R0:W2:Y:S01]  /*0250*/  LDG.E R7, desc[UR10][R6.64] ;  /* 0x0000000a06077981 */ /* 0x0000a2000c1e1900 */
[----:B------:R-:W-:-:S05]  /*0260*/  VIADD R10, R10, 0x1 ;  /* 0x000000010a0a7836 */ /* 0x000fca0000000000 */
[----:B------:R-:W-:Y:S02]  /*0270*/  ISETP.NE.AND P0, PT, R10, RZ, PT ;  /* 0x000000ff0a00720c */ /* 0x000fe40003f05270 */
[----:B0-----:R-:W-:-:S04]  /*0280*/  IADD3 R6, P1, PT, R6, 0x80, RZ ;  /* 0x0000008006067810 */ /* 0x001fc80007f3e0ff */
[----:B------:R-:W-:Y:S01]  /*0290*/  IADD3.X R11, PT, PT, RZ, R11, RZ, P1, !PT ;  /* 0x0000000bff0b7210 */ /* 0x000fe20000ffe4ff */
[----:B--2---:R0:W-:Y:S02]  /*02a0*/  STS [R0], R7 ;  /* 0x0000000700007388 */ /* 0x0041e40000000800 */
[----:B0-----:R-:W-:-:S04]  /*02b0*/  VIADD R0, R0, 0x80 ;  /* 0x0000008000007836 */ /* 0x001fc80000000000 */
[----:B------:R-:W-:Y:S05]  /*02c0*/  @P0 BRA `(.L_x_7) ;  /* 0xfffffffc00dc0947 */ /* 0x000fea000383ffff */
.L_x_6:
[----:B------:R-:W-:Y:S05]  /*02d0*/  BSYNC.RECONVERGENT B0 ;  /* 0x0000000000007941 */ /* 0x000fea0003800200 */
.L_x_5:
[----:B------:R-:W0:Y:S01]  /*02e0*/  S2UR UR5, SR_CgaCtaId ;  /* 0x00000000000579c3 */ /* 0x000e220000008800 */
[----:B------:R-:W-:Y:S01]  /*02f0*/  UMOV UR4, 0x400 ;  /* 0x0000040000047882 */ /* 0x000fe20000000000 */
[----:B------:R-:W-:Y:S01]  /*0300*/  IMAD.WIDE.U32 R4, R3, 0x4, R4 ;  /* 0x0000000403047825 */ /* 0x000fe200078e0004 */
[----:B------:R-:W-:Y:S02]  /*0310*/  BSSY.RECONVERGENT B0, `(.L_x_8) ;  /* 0x0000018000007945 */ /* 0x000fe40003800200 */
[----:B------:R-:W-:-:S03]  /*0320*/  IADD3 R10, P0, PT, R4, 0x100, RZ ;  /* 0x00000100040a7810 */ /* 0x000fc60007f1e0ff */
[----:B------:R-:W1:Y:S02]  /*0330*/  LDC.64 R6, c[0x0][0x398] ;  /* 0x0000e600ff067b82 */ /* 0x000e640000000a00 */
[----:B------:R-:W-:Y:S01]  /*0340*/  IMAD.X R19, RZ, RZ, R5, P0 ;  /* 0x000000ffff137224 */ /* 0x000fe200000e0605 */
[----:B0-----:R-:W-:-:S06]  /*0350*/  ULEA UR6, UR5, UR4, 0x18 ;  /* 0x0000000405067291 */ /* 0x001fcc000f8ec0ff */
[----:B------:R-:W-:Y:S01]  /*0360*/  LEA R0, R3, UR6, 0x2 ;  /* 0x0000000603007c11 */ /* 0x000fe2000f8e10ff */
[----:B-1----:R-:W-:-:S04]  /*0370*/  IMAD.WIDE.U32 R26, R26, 0x4, R6 ;  /* 0x000000041a1a7825 */ /* 0x002fc800078e0006 */
[----:B------:R-:W-:-:S07]  /*0380*/  VIADD R0, R0, 0x100 ;  /* 0x0000010000007836 */ /* 0x000fce0000000000 */
.L_x_9:
[----:B------:R-:W-:Y:S02]  /*0390*/  IMAD.MOV.U32 R4, RZ, RZ, R10 ;  /* 0x000000ffff047224 */ /* 0x000fe400078e000a */
[----:B------:R-:W-:-:S05]  /*03a0*/  IMAD.MOV.U32 R5, RZ, RZ, R19 ;  /* 0x000000ffff057224 */ /* 0x000fca00078e0013 */
[----:B------:R-:W2:Y:S04]  /*03b0*/  LDG.E R7, desc[UR10][R4.64+-0x100] ;  /* 0xffff000a04077981 */ /* 0x000ea8000c1e1900 */
[----:B------:R-:W3:Y:S04]  /*03c0*/  LDG.E R11, desc[UR10][R4.64+-0x80] ;  /* 0xffff800a040b7981 */ /* 0x000ee8000c1e1900 */
[----:B------:R-:W4:Y:S04]  /*03d0*/  LDG.E R13, desc[UR10][R4.64] ;  /* 0x0000000a040d7981 */ /* 0x000f28000c1e1900 */
[----:B------:R-:W4:Y:S01]  /*03e0*/  LDG.E R15, desc[UR10][R4.64+0x80] ;  /* 0x0000800a040f7981 */ /* 0x000f22000c1e1900 */
[C---:B------:R-:W-:Y:S01]  /*03f0*/  ISETP.GE.U32.AND P0, PT, R3.reuse, 0x1f80, PT ;  /* 0x00001f800300780c */ /* 0x040fe20003f06070 */
[----:B------:R-:W-:Y:S01]  /*0400*/  VIADD R3, R3, 0x80 ;  /* 0x0000008003037836 */ /* 0x000fe20000000000 */
[----:B------:R-:W-:-:S05]  /*0410*/  IADD3 R10, P1, PT, R4, 0x200, RZ ;  /* 0x00000200040a7810 */ /* 0x000fca0007f3e0ff */
[----:B------:R-:W-:Y:S01]  /*0420*/  IMAD.X R19, RZ, RZ, R5, P1 ;  /* 0x000000ffff137224 */ /* 0x000fe200008e0605 */
[----:B--2---:R-:W-:Y:S04]  /*0430*/  STS [R0+-0x100], R7 ;  /* 0xffff000700007388 */ /* 0x004fe80000000800 */
[----:B---3--:R-:W-:Y:S04]  /*0440*/  STS [R0+-0x80], R11 ;  /* 0xffff800b00007388 */ /* 0x008fe80000000800 */
[----:B----4-:R-:W-:Y:S04]  /*0450*/  STS [R0], R13 ;  /* 0x0000000d00007388 */ /* 0x010fe80000000800 */
[----:B------:R0:W-:Y:S02]  /*0460*/  STS [R0+0x80], R15 ;  /* 0x0000800f00007388 */ /* 0x0001e40000000800 */
[----:B0-----:R-:W-:Y:S01]  /*0470*/  VIADD R0, R0, 0x200 ;  /* 0x0000020000007836 */ /* 0x001fe20000000000 */
[----:B------:R-:W-:Y:S06]  /*0480*/  @!P0 BRA `(.L_x_9) ;  /* 0xfffffffc00c08947 */ /* 0x000fec000383ffff */
[----:B------:R-:W-:Y:S05]  /*0490*/  BSYNC.RECONVERGENT B0 ;  /* 0x0000000000007941 */ /* 0x000fea0003800200 */
.L_x_8:
[----:B------:R-:W0:Y:S01]  /*04a0*/  LDCU UR5, c[0x0][0x3a8] ;  /* 0x00007500ff0577ac */ /* 0x000e220008000800 */
[----:B------:R-:W-:Y:S01]  /*04b0*/  MOV R0, RZ ;  /* 0x000000ff00007202 */ /* 0x000fe20000000f00 */
[----:B0-----:R-:W-:Y:S02]  /*04c0*/  UISETP.GE.U32.AND UP0, UPT, UR5, 0x80, UPT ;  /* 0x000000800500788c */ /* 0x001fe4000bf06070 */
[----:B------:R-:W-:Y:S01]  /*04d0*/  USHF.R.U32.HI UR7, URZ, 0x7, UR5 ;  /* 0x00000007ff077899 */ /* 0x000fe20008011605 */
[----:B------:R-:W-:Y:S06]  /*04e0*/  BAR.SYNC.DEFER_BLOCKING 0x0 ;  /* 0x0000000000007b1d */ /* 0x000fec0000010000 */
[----:B------:R-:W-:Y:S05]  /*04f0*/  BRA.U !UP0, `(.L_x_10) ;  /* 0x00000009085c7547 */ /* 0x000fea000b800000 */
[----:B------:R-:W-:Y:S01]  /*0500*/  UIADD3 UR4, UPT, UPT, UR7, -0x1, URZ ;  /* 0xffffffff07047890 */ /* 0x000fe2000fffe0ff */
[----:B------:R-:W-:Y:S01]  /*0510*/  IMAD R23, R2, UR5, RZ ;  /* 0x0000000502177c24 */ /* 0x000fe2000f8e02ff */
[----:B------:R-:W-:Y:S01]  /*0520*/  ULOP3.LUT UR8, UR7, 0x3, URZ, 0xc0, !UPT ;  /* 0x0000000307087892 */ /* 0x000fe2000f8ec0ff */
[----:B------:R-:W-:Y:S01]  /*0530*/  IMAD.MOV.U32 R22, RZ, RZ, RZ ;  /* 0x000000ffff167224 */ /* 0x000fe200078e00ff */
[----:B------:R-:W-:Y:S01]  /*0540*/  UISETP.GE.U32.AND UP0, UPT, UR4, 0x3, UPT ;  /* 0x000000030400788c */ /* 0x000fe2000bf06070 */
[----:B------:R-:W-:Y:S01]  /*0550*/  IMAD.MOV.U32 R0, RZ, RZ, RZ ;  /* 0x000000ffff007224 */ /* 0x000fe200078e00ff */
[----:B------:R-:W-:-:S07]  /*0560*/  SHF.R.U32.HI R23, RZ, 0x5, R23 ;  /* 0x00000005ff177819 */ /* 0x000fce0000011617 */
[----:B------:R-:W-:Y:S05]  /*0570*/  BRA.U !UP0, `(.L_x_11) ;  /* 0x0000000508a07547 */ /* 0x000fea000b800000 */
[----:B------:R-:W0:Y:S01]  /*0580*/  LDC.64 R28, c[0x0][0x388] ;  /* 0x0000e200ff1c7b82 */ /* 0x000e220000000a00 */
[----:B------:R-:W-:Y:S01]  /*0590*/  ULOP3.LUT UR4, UR7, 0x1fffffc, URZ, 0xc0, !UPT ;  /* 0x01fffffc07047892 */ /* 0x000fe2000f8ec0ff */
[----:B------:R-:W-:Y:S01]  /*05a0*/  VIADD R21, R23, 0x8 ;  /* 0x0000000817157836 */ /* 0x000fe20000000000 */
[----:B------:R-:W1:Y:S01]  /*05b0*/  LDCU UR14, c[0x0][0x3a8] ;  /* 0x00007500ff0e77ac */ /* 0x000e620008000800 */
[----:B------:R-:W-:-:S03]  /*05c0*/  IMAD.MOV.U32 R0, RZ, RZ, RZ ;  /* 0x000000ffff007224 */ /* 0x000fc600078e00ff */
[----:B------:R-:W-:Y:S01]  /*05d0*/  IMAD.U32 R22, RZ, RZ, UR4 ;  /* 0x00000004ff167e24 */ /* 0x000fe2000f8e00ff */
[----:B------:R-:W2:Y:S01]  /*05e0*/  LDCU UR13, c[0x0][0x3ac] ;  /* 0x00007580ff0d77ac */ /* 0x000ea20008000800 */
[----:B------:R-:W-:-:S12]  /*05f0*/  UIADD3 UR9, UPT, UPT, -UR4, URZ, URZ ;  /* 0x000000ff04097290 */ /* 0x000fd8000fffe1ff */
.L_x_12:
[----:B------:R-:W-:Y:S01]  /*0600*/  CS2R.32 R11, SR_CLOCKLO ;  /* 0x00000000000b7805 */ /* 0x000fe20000005000 */
[----:B------:R-:W3:Y:S01]  /*0610*/  S2R R3, SR_LANEID ;  /* 0x0000000000037919 */ /* 0x000ee20000000000 */
[----:B--2---:R-:W-:Y:S02]  /*0620*/  USHF.R.U32.HI UR4, URZ, 0x5, UR13 ;  /* 0x00000005ff047899 */ /* 0x004fe4000801160d */
[----:B------:R-:W-:-:S04]  /*0630*/  UIADD3 UR9, UPT, UPT, UR9, 0x4, URZ ;  /* 0x0000000409097890 */ /* 0x000fc8000fffe0ff */
[----:B------:R-:W-:Y:S01]  /*0640*/  UISETP.NE.AND UP0, UPT, UR9, URZ, UPT ;  /* 0x000000ff0900728c */ /* 0x000fe2000bf05270 */
[----:B---3--:R-:W-:-:S05]  /*0650*/  LOP3.LUT R2, R3, 0x7, RZ, 0xc0, !PT ;  /* 0x0000000703027812 */ /* 0x008fca00078ec0ff */
[----:B------:R-:W-:-:S05]  /*0660*/  IMAD R2, R2, UR4, RZ ;  /* 0x0000000402027c24 */ /* 0x000fca000f8e02ff */
[----:B------:R-:W-:-:S05]  /*0670*/  LEA R2, R2, UR6, 0x2 ;  /* 0x0000000602027c11 */ /* 0x000fca000f8e10ff */
[----:B------:R2:W3:Y:S01]  /*0680*/  LDSM.16.M88 R6, [R2] ;  /* 0x000000000206783b */ /* 0x0004e20000000000 */
[----:B------:R4:W-:Y:S06]  /*0690*/  MEMBAR.SC.CTA ;  /* 0x0000000000007992 */ /* 0x0009ec0000000000 */
[----:B----4-:R-:W-:Y:S01]  /*06a0*/  CS2R.32 R10, SR_CLOCKLO ;  /* 0x00000000000a7805 */ /* 0x010fe20000005000 */
[----:B-1----:R-:W-:Y:S01]  /*06b0*/  USHF.R.U32.HI UR4, URZ, 0x5, UR14 ;  /* 0x00000005ff047899 */ /* 0x002fe2000801160e */
[----:B--2---:R-:W-:Y:S01]  /*06c0*/  LOP3.LUT R2, R3, 0x3, RZ, 0xc0, !PT ;  /* 0x0000000303027812 */ /* 0x004fe200078ec0ff */
[----:B------:R-:W-:Y:S01]  /*06d0*/  VIADD R5, R21, 0xfffffff8 ;  /* 0xfffffff815057836 */ /* 0x000fe20000000000 */
[----:B------:R-:W-:Y:S01]  /*06e0*/  SHF.R.U32.HI R7, RZ, 0x2, R3 ;  /* 0x00000002ff077819 */ /* 0x000fe20000011603 */
[----:B------:R-:W-:-:S02]  /*06f0*/  IMAD.MOV.U32 R3, RZ, RZ, RZ ;  /* 0x000000ffff037224 */ /* 0x000fc400078e00ff */
[----:B0-----:R-:W-:-:S04]  /*0700*/  IMAD.WIDE.U32 R4, R5, 0x4, R28 ;  /* 0x0000000405047825 */ /* 0x001fc800078e001c */
[----:B------:R-:W-:-:S03]  /*0710*/  IMAD.WIDE.U32 R2, R7, UR4, R2 ;  /* 0x0000000407027c25 */ /* 0x000fc6000f8e0002 */
[----:B------:R-:W-:-:S04]  /*0720*/  LEA R12, P0, R2, R4, 0x2 ;  /* 0x00000004020c7211 */ /* 0x000fc800078010ff */
[----:B------:R-:W-:-:S05]  /*0730*/  LEA.HI.X R13, R2, R5, R3, 0x2, P0 ;  /* 0x00000005020d7211 */ /* 0x000fca00000f1403 */
[----:B-----5:R0:W5:Y:S01]  /*0740*/  LDG.E R7, desc[UR10][R12.64] ;  /* 0x0000000a0c077981 */ /* 0x020162000c1e1900 */
[----:B---3--:R-:W-:Y:S01]  /*0750*/  IMAD.MOV.U32 R4, RZ, RZ, R6 ;  /* 0x000000ffff047224 */ /* 0x008fe200078e0006 */
[----:B------:R-:W-:Y:S01]  /*0760*/  IADD3 R0, PT, PT, R0, R10, -R11 ;  /* 0x0000000a00007210 */ /* 0x000fe20007ffe80b */
[----:B------:R-:W-:Y:S01]  /*0770*/  IMAD.MOV.U32 R5, RZ, RZ, R8 ;  /* 0x000000ffff057224 */ /* 0x000fe200078e0008 */
[----:B------:R-:W-:Y:S02]  /*0780*/  MOV R16, R9 ;  /* 0x0000000900107202 */ /* 0x000fe40000000f00 */
[----:B0-----:R-:W-:-:S07]  /*0790*/  MOV R6, 0x7b0 ;  /* 0x000007b000067802 */ /* 0x001fce0000000f00 */
[----:B-----5:R-:W-:Y:S05]  /*07a0*/  CALL.REL.NOINC `($__internal_3_$__cuda_sm_10x_mma_bit_internal_xor_m8n8k128) ;  /* 0x0000000800f47944 */ /* 0x020fea0003c00000 */
[----:B------:R-:W-:Y:S01]  /*07b0*/  CS2R.32 R9, SR_CLOCKLO ;  /* 0x0000000000097805 */ /* 0x000fe20000005000 */
[----:B------:R-:W0:Y:S01]  /*07c0*/  S2R R2, SR_LANEID ;  /* 0x0000000000027919 */ /* 0x000e220000000000 */
[----:B------:R-:W-:Y:S01]  /*07d0*/  USHF.R.U32.HI UR4, URZ, 0x5, UR13 ;  /* 0x00000005ff047899 */ /* 0x000fe2000801160d */
[----:B0-----:R-:W-:-:S05]  /*07e0*/  LOP3.LUT R3, R2, 0x7, RZ, 0xc0, !PT ;  /* 0x0000000702037812 */ /* 0x001fca00078ec0ff */
[----:B------:R-:W-:-:S05]  /*07f0*/  IMAD R3, R3, UR4, RZ ;  /* 0x0000000403037c24 */ /* 0x000fca000f8e02ff */
[----:B------:R-:W-:-:S05]  /*0800*/  LEA R3, R3, UR6, 0x2 ;  /* 0x0000000603037c11 */ /* 0x000fca000f8e10ff */
[----:B------:R0:W1:Y:S01]  /*0810*/  LDSM.16.M88 R4, [R3] ;  /* 0x000000000304783b */ /* 0x0000620000000000 */
[----:B------:R2:W-:Y:S06]  /*0820*/  MEMBAR.SC.CTA ;  /* 0x0000000000007992 */ /* 0x0005ec0000000000 */
[----:B--2---:R-:W-:Y:S01]  /*0830*/  CS2R.32 R8, SR_CLOCKLO ;  /* 0x0000000000087805 */ /* 0x004fe20000005000 */
[----:B------:R-:W-:Y:S01]  /*0840*/  USHF.R.U32.HI UR4, URZ, 0x5, UR14 ;  /* 0x00000005ff047899 */ /* 0x000fe2000801160e */
[----:B------:R-:W-:Y:S01]  /*0850*/  LOP3.LUT R6, R2, 0x3, RZ, 0xc0, !PT ;  /* 0x0000000302067812 */ /* 0x000fe200078ec0ff */
[----:B0-----:R-:W-:Y:S01]  /*0860*/  VIADD R3, R21, 0xfffffffc ;  /* 0xfffffffc15037836 */ /* 0x001fe20000000000 */
[----:B------:R-:W-:Y:S01]  /*0870*/  SHF.R.U32.HI R11, RZ, 0x2, R2 ;  /* 0x00000002ff0b7819 */ /* 0x000fe20000011602 */
[----:B------:R-:W-:-:S02]  /*0880*/  IMAD.MOV.U32 R7, RZ, RZ, RZ ;  /* 0x000000ffff077224 */ /* 0x000fc400078e00ff */
[----:B------:R-:W-:-:S04]  /*0890*/  IMAD.WIDE.U32 R2, R3, 0x4, R28 ;  /* 0x0000000403027825 */ /* 0x000fc800078e001c */
[----:B------:R-:W-:-:S03]  /*08a0*/  IMAD.WIDE.U32 R6, R11, UR4, R6 ;  /* 0x000000040b067c25 */ /* 0x000fc6000f8e0006 */
[----:B------:R-:W-:-:S04]  /*08b0*/  LEA R2, P0, R6, R2, 0x2 ;  /* 0x0000000206027211 */ /* 0x000fc800078010ff */
[----:B------:R-:W-:-:S05]  /*08c0*/  LEA.HI.X R3, R6, R3, R7, 0x2, P0 ;  /* 0x0000000306037211 */ /* 0x000fca00000f1407 */
[----:B------:R0:W5:Y:S01]  /*08d0*/  LDG.E R7, desc[UR10][R2.64] ;  /* 0x0000000a02077981 */ /* 0x000162000c1e1900 */
[----:B------:R-:W-:Y:S02]  /*08e0*/  IADD3 R0, PT, PT, R0, R8, -R9 ;  /* 0x0000000800007210 */ /* 0x000fe40007ffe809 */
[----:B------:R-:W-:-:S07]  /*08f0*/  MOV R6, 0x910 ;  /* 0x0000091000067802 */ /* 0x000fce0000000f00 */
[----:B01---5:R-:W-:Y:S05]  /*0900*/  CALL.REL.NOINC `($__internal_3_$__cuda_sm_10x_mma_bit_internal_xor_m8n8k128) ;  /* 0x00000008009c7944 */ /* 0x023fea0003c00000 */
        /* <DEDUP_REMOVED lines=11> */
[----:B------:R-:W-:Y:S01]  /*09c0*/  IMAD.MOV.U32 R7, RZ, RZ, RZ ;  /* 0x000000ffff077224 */ /* 0x000fe200078e00ff */
[----:B------:R-:W-:Y:S01]  /*09d0*/  SHF.R.U32.HI R9, RZ, 0x2, R2 ;  /* 0x00000002ff097819 */ /* 0x000fe20000011602 */
[----:B0-----:R-:W-:-:S04]  /*09e0*/  IMAD.WIDE.U32 R2, R21, 0x4, R28 ;  /* 0x0000000415027825 */ /* 0x001fc800078e001c */
[----:B------:R-:W-:-:S03]  /*09f0*/  IMAD.WIDE.U32 R6, R9, UR4, R6 ;  /* 0x0000000409067c25 */ /* 0x000fc6000f8e0006 */
[----:B------:R-:W-:-:S04]  /*0a00*/  LEA R8, P0, R6, R2, 0x2 ;  /* 0x0000000206087211 */ /* 0x000fc800078010ff */
[----:B------:R-:W-:-:S05]  /*0a10*/  LEA.HI.X R9, R6, R3, R7, 0x2, P0 ;  /* 0x0000000306097211 */ /* 0x000fca00000f1407 */
[----:B------:R0:W5:Y:S01]  /*0a20*/  LDG.E R7, desc[UR10][R8.64] ;  /* 0x0000000a08077981 */ /* 0x000162000c1e1900 */
[----:B------:R-:W-:Y:S01]  /*0a30*/  IADD3 R0, PT, PT, R0, R10, -R11 ;  /* 0x0000000a00007210 */ /* 0x000fe20007ffe80b */
[----:B------:R-:W-:Y:S01]  /*0a40*/  VIADD R2, R21, 0x4 ;  /* 0x0000000415027836 */ /* 0x000fe20000000000 */
[----:B------:R-:W-:-:S07]  /*0a50*/  MOV R6, 0xa70 ;  /* 0x00000a7000067802 */ /* 0x000fce0000000f00 */
[----:B01---5:R-:W-:Y:S05]  /*0a60*/  CALL.REL.NOINC `($__internal_3_$__cuda_sm_10x_mma_bit_internal_xor_m8n8k128) ;  /* 0x0000000800447944 */ /* 0x023fea0003c00000 */
[----:B------:R-:W-:Y:S01]  /*0a70*/  CS2R.32 R9, SR_CLOCKLO ;  /* 0x0000000000097805 */ /* 0x000fe20000005000 */
[----:B------:R-:W0:Y:S01]  /*0a80*/  S2R R3, SR_LANEID ;  /* 0x0000000000037919 */ /* 0x000e220000000000 */
[----:B------:R-:W-:Y:S01]  /*0a90*/  USHF.R.U32.HI UR4, URZ, 0x5, UR13 ;  /* 0x00000005ff047899 */ /* 0x000fe2000801160d */
[----:B0-----:R-:W-:-:S05]  /*0aa0*/  LOP3.LUT R4, R3, 0x7, RZ, 0xc0, !PT ;  /* 0x0000000703047812 */ /* 0x001fca00078ec0ff */
[----:B------:R-:W-:-:S05]  /*0ab0*/  IMAD R4, R4, UR4, RZ ;  /* 0x0000000404047c24 */ /* 0x000fca000f8e02ff */
[----:B------:R-:W-:-:S06]  /*0ac0*/  LEA R4, R4, UR6, 0x2 ;  /* 0x0000000604047c11 */ /* 0x000fcc000f8e10ff */
[----:B------:R-:W0:Y:S01]  /*0ad0*/  LDSM.16.M88 R4, [R4] ;  /* 0x000000000404783b */ /* 0x000e220000000000 */
[----:B------:R1:W-:Y:S06]  /*0ae0*/  MEMBAR.SC.CTA ;  /* 0x0000000000007992 */ /* 0x0003ec0000000000 */
[----:B-1----:R-:W-:Y:S01]  /*0af0*/  CS2R.32 R8, SR_CLOCKLO ;  /* 0x0000000000087805 */ /* 0x002fe20000005000 */
[----:B------:R-:W-:Y:S01]  /*0b00*/  USHF.R.U32.HI UR4, URZ, 0x5, UR14 ;  /* 0x00000005ff047899 */ /* 0x000fe2000801160e */
[----:B------:R-:W-:Y:S01]  /*0b10*/  LOP3.LUT R6, R3, 0x3, RZ, 0xc0, !PT ;  /* 0x0000000303067812 */ /* 0x000fe200078ec0ff */
[----:B------:R-:W-:Y:S01]  /*0b20*/  IMAD.MOV.U32 R7, RZ, RZ, RZ ;  /* 0x000000ffff077224 */ /* 0x000fe200078e00ff */
[----:B------:R-:W-:Y:S01]  /*0b30*/  SHF.R.U32.HI R11, RZ, 0x2, R3 ;  /* 0x00000002ff0b7819 */ /* 0x000fe20000011603 */
        /* <DEDUP_REMOVED lines=8> */
[----:B------:R-:W-:Y:S01]  /*0bc0*/  VIADD R21, R21, 0x10 ;  /* 0x0000001015157836 */ /* 0x000fe20000000000 */
[----:B------:R-:W-:Y:S01]  /*0bd0*/  MOV R9, R16 ;  /* 0x0000001000097202 */ /* 0x000fe20000000f00 */
[----:B------:R-:W-:Y:S01]  /*0be0*/  IMAD.MOV.U32 R8, RZ, RZ, R5 ;  /* 0x000000ffff087224 */ /* 0x000fe200078e0005 */
[----:B------:R-:W-:Y:S06]  /*0bf0*/  BRA.U UP0, `(.L_x_12) ;  /* 0xfffffff900807547 */ /* 0x000fec000b83ffff */
.L_x_11:
[----:B------:R-:W-:-:S09]  /*0c00*/  UISETP.NE.AND UP0, UPT, UR8, URZ, UPT ;  /* 0x000000ff0800728c */ /* 0x000fd2000bf05270 */
[----:B------:R-:W-:Y:S05]  /*0c10*/  BRA.U !UP0, `(.L_x_10) ;  /* 0x0000000108947547 */ /* 0x000fea000b800000 */
[----:B------:R-:W0:Y:S01]  /*0c20*/  LDC.64 R2, c[0x0][0x388] ;  /* 0x0000e200ff027b82 */ /* 0x000e220000000a00 */
[----:B------:R-:W-:Y:S01]  /*0c30*/  IMAD R23, R22, 0x4, R23 ;  /* 0x0000000416177824 */ /* 0x000fe200078e0217 */
[----:B------:R-:W1:Y:S01]  /*0c40*/  LDCU UR14, c[0x0][0x3a8] ;  /* 0x00007500ff0e77ac */ /* 0x000e620008000800 */
[----:B------:R-:W2:Y:S01]  /*0c50*/  LDCU UR13, c[0x0][0x3ac] ;  /* 0x00007580ff0d77ac */ /* 0x000ea20008000800 */
[----:B------:R-:W-:Y:S01]  /*0c60*/  UIADD3 UR9, UPT, UPT, -UR8, URZ, URZ ;  /* 0x000000ff08097290 */ /* 0x000fe2000fffe1ff */
[----:B0-----:R-:W-:-:S04]  /*0c70*/  IMAD.WIDE.U32 R2, R23, 0x4, R2 ;  /* 0x0000000417027825 */ /* 0x001fc800078e0002 */
[----:B-12---:R-:W-:-:S07]  /*0c80*/  IMAD.MOV.U32 R21, RZ, RZ, R3 ;  /* 0x000000ffff157224 */ /* 0x006fce00078e0003 */
.L_x_13:
[----:B------:R-:W-:Y:S01]  /*0c90*/  CS2R.32 R11, SR_CLOCKLO ;  /* 0x00000000000b7805 */ /* 0x000fe20000005000 */
[----:B------:R-:W0:Y:S01]  /*0ca0*/  S2R R5, SR_LANEID ;  /* 0x0000000000057919 */ /* 0x000e220000000000 */
[----:B------:R-:W-:Y:S02]  /*0cb0*/  USHF.R.U32.HI UR4, URZ, 0x5, UR13 ;  /* 0x00000005ff047899 */ /* 0x000fe4000801160d */
[----:B------:R-:W-:-:S04]  /*0cc0*/  UIADD3 UR9, UPT, UPT, UR9, 0x1, URZ ;  /* 0x0000000109097890 */ /* 0x000fc8000fffe0ff */
[----:B------:R-:W-:Y:S01]  /*0cd0*/  UISETP.NE.AND UP0, UPT, UR9, URZ, UPT ;  /* 0x000000ff0900728c */ /* 0x000fe2000bf05270 */
[----:B0-----:R-:W-:-:S05]  /*0ce0*/  LOP3.LUT R3, R5, 0x7, RZ, 0xc0, !PT ;  /* 0x0000000705037812 */ /* 0x001fca00078ec0ff */
[----:B------:R-:W-:-:S05]  /*0cf0*/  IMAD R3, R3, UR4, RZ ;  /* 0x0000000403037c24 */ /* 0x000fca000f8e02ff */
[----:B------:R-:W-:-:S06]  /*0d00*/  LEA R3, R3, UR6, 0x2 ;  /* 0x0000000603037c11 */ /* 0x000fcc000f8e10ff */
[----:B------:R-:W0:Y:S01]  /*0d10*/  LDSM.16.M88 R3, [R3] ;  /* 0x000000000303783b */ /* 0x000e220000000000 */
[----:B------:R1:W-:Y:S06]  /*0d20*/  MEMBAR.SC.CTA ;  /* 0x0000000000007992 */ /* 0x0003ec0000000000 */
[----:B-1----:R-:W-:Y:S01]  /*0d30*/  CS2R.32 R10, SR_CLOCKLO ;  /* 0x00000000000a7805 */ /* 0x002fe20000005000 */
[----:B------:R-:W-:Y:S01]  /*0d40*/  USHF.R.U32.HI UR4, URZ, 0x5, UR14 ;  /* 0x00000005ff047899 */ /* 0x000fe2000801160e */
[----:B------:R-:W-:Y:S02]  /*0d50*/  LOP3.LUT R4, R5, 0x3, RZ, 0xc0, !PT ;  /* 0x0000000305047812 */ /* 0x000fe400078ec0ff */
[----:B------:R-:W-:Y:S01]  /*0d60*/  SHF.R.U32.HI R7, RZ, 0x2, R5 ;  /* 0x00000002ff077819 */ /* 0x000fe20000011605 */
[----:B------:R-:W-:-:S04]  /*0d70*/  IMAD.MOV.U32 R5, RZ, RZ, RZ ;  /* 0x000000ffff057224 */ /* 0x000fc800078e00ff */
[----:B------:R-:W-:-:S03]  /*0d80*/  IMAD.WIDE.U32 R4, R7, UR4, R4 ;  /* 0x0000000407047c25 */ /* 0x000fc6000f8e0004 */
[----:B------:R-:W-:-:S04]  /*0d90*/  LEA R6, P0, R4, R2, 0x2 ;  /* 0x0000000204067211 */ /* 0x000fc800078010ff */
[----:B------:R-:W-:Y:S01]  /*0da0*/  LEA.HI.X R7, R4, R21, R5, 0x2, P0 ;  /* 0x0000001504077211 */ /* 0x000fe200000f1405 */
[----:B-----5:R-:W-:Y:S01]  /*0db0*/  IMAD.MOV.U32 R5, RZ, RZ, R8 ;  /* 0x000000ffff057224 */ /* 0x020fe200078e0008 */
[----:B------:R-:W-:Y:S01]  /*0dc0*/  IADD3 R0, PT, PT, R0, R10, -R11 ;  /* 0x0000000a00007210 */ /* 0x000fe20007ffe80b */
[----:B------:R-:W-:Y:S02]  /*0dd0*/  IMAD.MOV.U32 R16, RZ, RZ, R9 ;  /* 0x000000ffff107224 */ /* 0x000fe400078e0009 */
[----:B0-----:R-:W-:Y:S01]  /*0de0*/  IMAD.MOV.U32 R4, RZ, RZ, R3 ;  /* 0x000000ffff047224 */ /* 0x001fe200078e0003 */
[----:B------:R0:W5:Y:S02]  /*0df0*/  LDG.E R7, desc[UR10][R6.64] ;  /* 0x0000000a06077981 */ /* 0x000164000c1e1900 */
[----:B0-----:R-:W-:-:S07]  /*0e00*/  MOV R6, 0xe20 ;  /* 0x00000e2000067802 */ /* 0x001fce0000000f00 */
[----:B-----5:R-:W-:Y:S05]  /*0e10*/  CALL.REL.NOINC `($__internal_3_$__cuda_sm_10x_mma_bit_internal_xor_m8n8k128) ;  /* 0x0000000400587944 */ /* 0x020fea0003c00000 */
[----:B------:R-:W-:Y:S01]  /*0e20*/  IADD3 R2, P0, PT, R2, 0x10, RZ ;  /* 0x0000001002027810 */ /* 0x000fe20007f1e0ff */
[----:B------:R-:W-:Y:S02]  /*0e30*/  IMAD.MOV.U32 R8, RZ, RZ, R5 ;  /* 0x000000ffff087224 */ /* 0x000fe400078e0005 */
[----:B------:R-:W-:Y:S01]  /*0e40*/  IMAD.MOV.U32 R9, RZ, RZ, R16 ;  /* 0x000000ffff097224 */ /* 0x000fe200078e0010 */
[----:B------:R-:W-:Y:S01]  /*0e50*/  IADD3.X R21, PT, PT, RZ, R21, RZ, P0, !PT ;  /* 0x00000015ff157210 */ /* 0x000fe200007fe4ff */
[----:B------:R-:W-:Y:S08]  /*0e60*/  BRA.U UP0, `(.L_x_13) ;  /* 0xfffffffd00887547 */ /* 0x000ff0000b83ffff */
.L_x_10:
[----:B------:R-:W0:Y:S01]  /*0e70*/  I2F.U32.RP R4, UR7 ;  /* 0x0000000700047d06 */ /* 0x000e220008209000 */
[----:B------:R-:W-:Y:S01]  /*0e80*/  IMAD R5, RZ, RZ, -UR7 ;  /* 0x80000007ff057e24 */ /* 0x000fe2000f8e02ff */
[----:B------:R-:W1:Y:S01]  /*0e90*/  S2R R6, SR_LANEID ;  /* 0x0000000000067919 */ /* 0x000e620000000000 */
[----:B------:R-:W2:Y:S01]  /*0ea0*/  LDCU UR4, c[0x0][0x3a4] ;  /* 0x00007480ff0477ac */ /* 0x000ea20008000800 */
[----:B------:R-:W-:-:S04]  /*0eb0*/  ISETP.NE.U32.AND P0, PT, RZ, UR7, PT ;  /* 0x00000007ff007c0c */ /* 0x000fc8000bf05070 */
[----:B0-----:R-:W0:Y:S01]  /*0ec0*/  MUFU.RCP R4, R4 ;  /* 0x0000000400047308 */ /* 0x001e220000001000 */
[----:B--2---:R-:W-:Y:S01]  /*0ed0*/  USHF.R.U32.HI UR4, URZ, 0x1, UR4 ;  /* 0x00000001ff047899 */ /* 0x004fe20008011604 */
[----:B0-----:R-:W-:Y:S01]  /*0ee0*/  VIADD R2, R4, 0xffffffe ;  /* 0x0ffffffe04027836 */ /* 0x001fe20000000000 */
[----:B-1----:R-:W-:-:S05]  /*0ef0*/  LOP3.LUT R4, R6, 0x3, RZ, 0xc0, !PT ;  /* 0x0000000306047812 */ /* 0x002fca00078ec0ff */
[----:B------:R0:W1:Y:S01]  /*0f00*/  F2I.FTZ.U32.TRUNC.NTZ R3, R2 ;  /* 0x0000000200037305 */ /* 0x000062000021f000 */
[----:B------:R-:W-:Y:S01]  /*0f10*/  SHF.R.U32.HI R7, RZ, 0x2, R6 ;  /* 0x00000002ff077819 */ /* 0x000fe20000011606 */
[----:B0-----:R-:W-:Y:S02]  /*0f20*/  IMAD.MOV.U32 R2, RZ, RZ, RZ ;  /* 0x000000ffff027224 */ /* 0x001fe400078e00ff */
[----:B-1----:R-:W-:-:S04]  /*0f30*/  IMAD R5, R5, R3, RZ ;  /* 0x0000000305057224 */ /* 0x002fc800078e02ff */
[----:B------:R-:W-:Y:S02]  /*0f40*/  IMAD.HI.U32 R3, R3, R5, R2 ;  /* 0x0000000503037227 */ /* 0x000fe400078e0002 */
[----:B------:R-:W0:Y:S04]  /*0f50*/  LDC R5, c[0x0][0x374] ;  /* 0x0000dd00ff057b82 */ /* 0x000e280000000800 */
[----:B------:R-:W-:-:S04]  /*0f60*/  IMAD.HI.U32 R11, R3, R0, RZ ;  /* 0x00000000030b7227 */ /* 0x000fc800078e00ff */
[----:B------:R-:W-:-:S04]  /*0f70*/  IMAD.MOV R3, RZ, RZ, -R11 ;  /* 0x000000ffff037224 */ /* 0x000fc800078e0a0b */
[----:B------:R-:W-:Y:S02]  /*0f80*/  IMAD R0, R3, UR7, R0 ;  /* 0x0000000703007c24 */ /* 0x000fe4000f8e0200 */
[----:B------:R-:W1:Y:S03]  /*0f90*/  LDC.64 R2, c[0x0][0x3b0] ;  /* 0x0000ec00ff027b82 */ /* 0x000e660000000a00 */
[----:B------:R-:W-:Y:S01]  /*0fa0*/  ISETP.GE.U32.AND P2, PT, R0, UR7, PT ;  /* 0x0000000700007c0c */ /* 0x000fe2000bf46070 */
[----:B0-----:R-:W-:Y:S02]  /*0fb0*/  IMAD R18, R5, UR12, R18 ;  /* 0x0000000c05127c24 */ /* 0x001fe4000f8e0212 */
[----:B------:R-:W-:Y:S02]  /*0fc0*/  IMAD.MOV.U32 R5, RZ, RZ, RZ ;  /* 0x000000ffff057224 */ /* 0x000fe400078e00ff */
[----:B------:R-:W-:-:S08]  /*0fd0*/  IMAD R17, R18, 0x20, R17 ;  /* 0x0000002012117824 */ /* 0x000fd000078e0211 */
[----:B------:R-:W-:Y:S02]  /*0fe0*/  @P2 VIADD R0, R0, -UR7 ;  /* 0x8000000700002c36 */ /* 0x000fe40008000000 */
[----:B------:R-:W-:-:S03]  /*0ff0*/  IMAD.WIDE.U32 R6, R7, UR4, R4 ;  /* 0x0000000407067c25 */ /* 0x000fc6000f8e0004 */
[----:B------:R-:W-:Y:S01]  /*1000*/  ISETP.GE.U32.AND P1, PT, R0, UR7, PT ;  /* 0x0000000700007c0c */ /* 0x000fe2000bf26070 */
[----:B------:R-:W-:Y:S01]  /*1010*/  @P2 VIADD R11, R11, 0x1 ;  /* 0x000000010b0b2836 */ /* 0x000fe20000000000 */
[----:B------:R-:W-:Y:S01]  /*1020*/  LEA R4, P2, R6, R26, 0x3 ;  /* 0x0000001a06047211 */ /* 0x000fe200078418ff */
[----:B-1----:R-:W-:-:S03]  /*1030*/  IMAD.WIDE.U32 R2, R17, 0x4, R2 ;  /* 0x0000000411027825 */ /* 0x002fc600078e0002 */
[----:B------:R-:W-:-:S05]  /*1040*/  LEA.HI.X R5, R6, R27, R7, 0x3, P2 ;  /* 0x0000001b06057211 */ /* 0x000fca00010f1c07 */
[----:B-----5:R-:W-:Y:S02]  /*1050*/  STG.E.64 desc[UR10][R4.64], R8 ;  /* 0x0000000804007986 */ /* 0x020fe4000c101b0a */
[----:B------:R-:W-:Y:S02]  /*1060*/  @P1 IADD3 R11, PT, PT, R11, 0x1, RZ ;  /* 0x000000010b0b1810 */ /* 0x000fe40007ffe0ff */
[----:B------:R-:W-:-:S05]  /*1070*/  @!P0 LOP3.LUT R11, RZ, UR7, RZ, 0x33, !PT ;  /* 0x00000007ff0b8c12 */ /* 0x000fca000f8e33ff */
[----:B------:R-:W-:Y:S01]  /*1080*/  STG.E desc[UR10][R2.64], R11 ;  /* 0x0000000b02007986 */ /* 0x000fe2000c10190a */
[----:B------:R-:W-:Y:S05]  /*1090*/  EXIT ;  /* 0x000000000000794d */ /* 0x000fea0003800000 */
        .weak           $__internal_2_$__cuda_sm_10x_mma_bit_internal_and_m8n8k128
        .type           $__internal_2_$__cuda_sm_10x_mma_bit_internal_and_m8n8k128,@function
        .size           $__internal_2_$__cuda_sm_10x_mma_bit_internal_and_m8n8k128,($__internal_3_$__cuda_sm_10x_mma_bit_internal_xor_m8n8k128 - $__internal_2_$__cuda_sm_10x_mma_bit_internal_and_m8n8k128)
$__internal_2_$__cuda_sm_10x_mma_bit_internal_and_m8n8k128:
        /* <DEDUP_REMOVED lines=23> */
[C---:B------:R-:W-:Y:S02]  /*1210*/  LOP3.LUT R13, R25.reuse, 0x22222222, RZ, 0xc0, !PT ;  /* 0x22222222190d7812 */ /* 0x040fe400078ec0ff */
[C---:B------:R-:W-:Y:S02]  /*1220*/  LOP3.LUT R12, R24.reuse, 0x22222222, RZ, 0xc0, !PT ;  /* 0x22222222180c7812 */ /* 0x040fe400078ec0ff */
[----:B------:R-:W-:Y:S02]  /*1230*/  SHF.R.U32.HI R13, RZ, 0x1, R13 ;  /* 0x00000001ff0d7819 */ /* 0x000fe4000001160d */
[----:B------:R-:W-:Y:S02]  /*1240*/  SHF.R.U32.HI R15, RZ, 0x1, R12 ;  /* 0x00000001ff0f7819 */ /* 0x000fe4000001160c */
[----:B------:R-:W-:Y:S01]  /*1250*/  LOP3.LUT R25, R25, 0x11111111, RZ, 0xc0, !PT ;  /* 0x1111111119197812 */ /* 0x000fe200078ec0ff */
[----:B------:R-:W0:Y:S01]  /*1260*/  MOVM.U4TO8.M832 R30, R13 ;  /* 0x000000000d1e723a */ /* 0x000e220000004800 */
[----:B------:R-:W-:-:S05]  /*1270*/  LOP3.LUT R24, R24, 0x11111111, RZ, 0xc0, !PT ;  /* 0x1111111118187812 */ /* 0x000fca00078ec0ff */
[----:B------:R-:W-:Y:S01]  /*1280*/  MOVM.U4TO8.M832 R32, R24 ;  /* 0x000000001820723a */ /* 0x000fe20000004800 */
[----:B0-----:R-:W-:Y:S01]  /*1290*/  MOV R12, R30 ;  /* 0x0000001e000c7202 */ /* 0x001fe20000000f00 */
[--C-:B------:R-:W-:Y:S02]  /*12a0*/  IMAD.MOV.U32 R13, RZ, RZ, R31.reuse ;  /* 0x000000ffff0d7224 */ /* 0x100fe400078e001f */
[----:B------:R-:W-:Y:S02]  /*12b0*/  IMAD.MOV.U32 R14, RZ, RZ, R31 ;  /* 0x000000ffff0e7224 */ /* 0x000fe400078e001f */
[----:B------:R0:W1:Y:S02]  /*12c0*/  MOVM.U4TO8.M832 R30, R15 ;  /* 0x000000000f1e723a */ /* 0x0000640000004800 */
[----:B0-----:R-:W-:-:S07]  /*12d0*/  IMAD.MOV.U32 R15, RZ, RZ, RZ ;  /* 0x000000ffff0f7224 */ /* 0x001fce00078e00ff */
[----:B-1----:R-:W-:Y:S01]  /*12e0*/  IMMA.16832.U8.U8 R8, R12.ROW, R30.COL, R8 ;  /* 0x0000001e0c087237 */ /* 0x002fe20000400c08 */
[----:B------:R-:W0:Y:S02]  /*12f0*/  MOVM.U4TO8.M832 R30, R25 ;  /* 0x00000000191e723a */ /* 0x000e240000004800 */
[----:B0-----:R-:W-:Y:S02]  /*1300*/  IMAD.MOV.U32 R12, RZ, RZ, R30 ;  /* 0x000000ffff0c7224 */ /* 0x001fe400078e001e */
[--C-:B------:R-:W-:Y:S02]  /*1310*/  IMAD.MOV.U32 R13, RZ, RZ, R31.reuse ;  /* 0x000000ffff0d7224 */ /* 0x100fe400078e001f */
[----:B------:R-:W-:-:S13]  /*1320*/  IMAD.MOV.U32 R14, RZ, RZ, R31 ;  /* 0x000000ffff0e7224 */ /* 0x000fda00078e001f */
[----:B------:R-:W-:-:S15]  /*1330*/  IMMA.16832.U8.U8 R8, R12.ROW, R32.COL, R8 ;  /* 0x000000200c087237 */ /* 0x000fde0000400c08 */
[----:B------:R-:W-:-:S02]  /*1340*/  NOP ;  /* 0x0000000000007918 */ /* 0x000fc40000000000 */
[----:B------:R-:W-:Y:S02]  /*1350*/  IMAD.MOV.U32 R10, RZ, RZ, R4 ;  /* 0x000000ffff0a7224 */ /* 0x000fe400078e0004 */
[----:B------:R-:W-:-:S04]  /*1360*/  IMAD.MOV.U32 R11, RZ, RZ, 0x0 ;  /* 0x00000000ff0b7424 */ /* 0x000fc800078e00ff */
[----:B------:R-:W-:Y:S05]  /*1370*/  RET.REL.NODEC R10 `(_Z11read_sharedPKjS0_PKiPijjjjS3_) ;  /* 0xffffffec0a207950 */ /* 0x000fea0003c3ffff */
        .weak           $__internal_3_$__cuda_sm_10x_mma_bit_internal_xor_m8n8k128
        .type           $__internal_3_$__cuda_sm_10x_mma_bit_internal_xor_m8n8k128,@function
        .size           $__internal_3_$__cuda_sm_10x_mma_bit_internal_xor_m8n8k128,(.L_x_28 - $__internal_3_$__cuda_sm_10x_mma_bit_internal_xor_m8n8k128)
$__internal_3_$__cuda_sm_10x_mma_bit_internal_xor_m8n8k128:
[----:B------:R-:W-:Y:S01]  /*1380*/  UMOV UR4, URZ ;  /* 0x000000ff00047c82 */ /* 0x000fe20008000000 */
[----:B------:R-:W-:Y:S01]  /*1390*/  UMOV UR5, URZ ;  /* 0x000000ff00057c82 */ /* 0x000fe20008000000 */
[-C--:B------:R-:W-:Y:S01]  /*13a0*/  LOP3.LUT R3, RZ, R4.reuse, RZ, 0x33, !PT ;  /* 0x00000004ff037212 */ /* 0x080fe200078e33ff */
[----:B------:R-:W-:Y:S01]  /*13b0*/  IMAD.U32 R12, RZ, RZ, UR4 ;  /* 0x00000004ff0c7e24 */ /* 0x000fe2000f8e00ff */
[----:B------:R-:W-:Y:S01]  /*13c0*/  MOV R25, R4 ;  /* 0x0000000400197202 */ /* 0x000fe20000000f00 */
[----:B------:R-:W-:Y:S01]  /*13d0*/  IMAD.U32 R13, RZ, RZ, UR5 ;  /* 0x00000005ff0d7e24 */ /* 0x000fe2000f8e00ff */
[----:B------:R-:W-:Y:S02]  /*13e0*/  LOP3.LUT R24, RZ, R7, RZ, 0x33, !PT ;  /* 0x00000007ff187212 */ /* 0x000fe400078e33ff */
[----:B------:R-:W-:-:S07]  /*13f0*/  MOV R4, 0x1410 ;  /* 0x0000141000047802 */ /* 0x000fce0000000f00 */
[----:B------:R-:W-:Y:S05]  /*1400*/  CALL.REL.NOINC `($__internal_2_$__cuda_sm_10x_mma_bit_internal_and_m8n8k128) ;  /* 0xfffffffc00247944 */ /* 0x000fea0003c3ffff */
[----:B------:R-:W-:Y:S01]  /*1410*/  IMAD.MOV.U32 R20, RZ, RZ, R8 ;  /* 0x000000ffff147224 */ /* 0x000fe200078e0008 */
[----:B------:R-:W-:Y:S01]  /*1420*/  CS2R R12, SRZ ;  /* 0x00000000000c7805 */ /* 0x000fe2000001ff00 */
[----:B------:R-:W-:Y:S01]  /*1430*/  IMAD.MOV.U32 R19, RZ, RZ, R9 ;  /* 0x000000ffff137224 */ /* 0x000fe200078e0009 */
[----:B------:R-:W-:Y:S01]  /*1440*/  MOV R4, 0x1480 ;  /* 0x0000148000047802 */ /* 0x000fe20000000f00 */
[----:B------:R-:W-:Y:S02]  /*1450*/  IMAD.MOV.U32 R25, RZ, RZ, R3 ;  /* 0x000000ffff197224 */ /* 0x000fe400078e0003 */
[----:B------:R-:W-:-:S07]  /*1460*/  IMAD.MOV.U32 R24, RZ, RZ, R7 ;  /* 0x000000ffff187224 */ /* 0x000fce00078e0007 */
[----:B------:R-:W-:Y:S05]  /*1470*/  CALL.REL.NOINC `($__internal_2_$__cuda_sm_10x_mma_bit_internal_and_m8n8k128) ;  /* 0xfffffffc00087944 */ /* 0x000fea0003c3ffff */
[----:B------:R-:W-:Y:S01]  /*1480*/  IMAD.MOV.U32 R7, RZ, RZ, 0x0 ;  /* 0x00000000ff077424 */ /* 0x000fe200078e00ff */
[----:B------:R-:W-:Y:S02]  /*1490*/  IADD3 R5, PT, PT, R5, R20, R8 ;  /* 0x0000001405057210 */ /* 0x000fe40007ffe008 */
[----:B------:R-:W-:Y:S01]  /*14a0*/  IADD3 R16, PT, PT, R16, R19, R9 ;  /* 0x0000001310107210 */ /* 0x000fe20007ffe009 */
[----:B------:R-:W-:Y:S06]  /*14b0*/  RET.REL.NODEC R6 `(_Z11read_sharedPKjS0_PKiPijjjjS3_) ;  /* 0xffffffe806d07950 */ /* 0x000fec0003c3ffff */
.L_x_14:
        /* <DEDUP_REMOVED lines=12> */
.L_x_28:


//--------------------- .text._Z12write_globalPKjS0_PKiPijjjjS3_ --------------------------
	.section	.text._Z12write_globalPKjS0_PKiPijjjjS3_,"ax",@progbits
	.align	128
        .global         _Z12write_globalPKjS0_PKiPijjjjS3_
        .type           _Z12write_globalPKjS0_PKiPijjjjS3_,@function
        .size           _Z12write_globalPKjS0_PKiPijjjjS3_,(.L_x_30 - _Z12write_globalPKjS0_PKiPijjjjS3_)
        .other          _Z12write_globalPKjS0_PKiPijjjjS3_,@"STO_CUDA_ENTRY STV_DEFAULT"
_Z12write_globalPKjS0_PKiPijjjjS3_:
.text._Z12write_globalPKjS0_PKiPijjjjS3_:
        /* <DEDUP_REMOVED lines=9> */
[----:B-1----:R-:W-:-:S07]  /*0090*/  USHF.L.U32 UR4, UR11, 0x3, URZ ;  /* 0x000000030b047899 */ /* 0x002fce00080006ff */
[----:B------:R-:W1:Y:S01]  /*00a0*/  LDC.64 R26, c[0x0][0x398] ;  /* 0x0000e600ff1a7b82 */ /* 0x000e620000000a00 */
[----:B0-----:R-:W-:Y:S01]  /*00b0*/  IMAD.SHL.U32 R0, R17, 0x8, RZ ;  /* 0x0000000811007824 */ /* 0x001fe200078e00ff */
[----:B--2---:R-:W-:Y:S02]  /*00c0*/  SHF.R.U32.HI R4, RZ, 0x1, R11 ;  /* 0x00000001ff047819 */ /* 0x004fe4000001160b */
[----:B---3--:R-:W-:Y:S01]  /*00d0*/  SHF.R.U32.HI R5, RZ, 0x2, R2 ;  /* 0x00000002ff057819 */ /* 0x008fe20000011602 */
[----:B------:R-:W-:Y:S01]  /*00e0*/  IMAD R11, R11, UR4, R0 ;  /* 0x000000040b0b7c24 */ /* 0x000fe2000f8e0200 */
[----:B------:R-:W-:-:S05]  /*00f0*/  LOP3.LUT R2, R2, 0x3, RZ, 0xc0, !PT ;  /* 0x0000000302027812 */ /* 0x000fca00078ec0ff */
[----:B------:R-:W-:-:S04]  /*0100*/  IMAD.WIDE.U32 R4, R5, R4, R2 ;  /* 0x0000000405047225 */ /* 0x000fc800078e0002 */
[----:B----4-:R-:W-:-:S03]  /*0110*/  IMAD.WIDE.U32 R2, R11, 0x4, R6 ;  /* 0x000000040b027825 */ /* 0x010fc600078e0006 */
[----:B------:R-:W-:-:S04]  /*0120*/  LEA R8, P0, R4, R2, 0x3 ;  /* 0x0000000204087211 */ /* 0x000fc800078018ff */
[----:B------:R-:W-:-:S06]  /*0130*/  LEA.HI.X R9, R4, R3, R5, 0x3, P0 ;  /* 0x0000000304097211 */ /* 0x000fcc00000f1c05 */
[----:B------:R-:W5:Y:S01]  /*0140*/  LDG.E.64 R8, desc[UR16][R8.64] ;  /* 0x0000001008087981 */ /* 0x000f62000c1e1b00 */
[----:B------:R-:W-:Y:S01]  /*0150*/  UISETP.GE.U32.AND UP0, UPT, UR6, 0x80, UPT ;  /* 0x000000800600788c */ /* 0x000fe2000bf06070 */
[----:B-1----:R-:W-:-:S08]  /*0160*/  IMAD.WIDE.U32 R26, R11, 0x4, R26 ;  /* 0x000000040b1a7825 */ /* 0x002fd000078e001a */
        /* <DEDUP_REMOVED lines=21> */
.L_x_17:
        /* <DEDUP_REMOVED lines=8> */
[C---:B------:R-:W-:Y:S02]  /*0340*/  LEA R10, P0, R4.reuse, R2, 0x2 ;  /* 0x00000002040a7211 */ /* 0x040fe400078010ff */
[C---:B------:R-:W-:Y:S02]  /*0350*/  LEA R12, P1, R4.reuse, R6, 0x2 ;  /* 0x00000006040c7211 */ /* 0x040fe400078210ff */
[C-C-:B------:R-:W-:Y:S02]  /*0360*/  LEA.HI.X R11, R4.reuse, R3, R5.reuse, 0x2, P0 ;  /* 0x00000003040b7211 */ /* 0x140fe400000f1405 */
[----:B------:R-:W-:-:S03]  /*0370*/  LEA.HI.X R13, R4, R7, R5, 0x2, P1 ;  /* 0x00000007040d7211 */ /* 0x000fc600008f1405 */
[----:B-----5:R0:W5:Y:S04]  /*0380*/  LDG.E R25, desc[UR16][R10.64] ;  /* 0x000000100a197981 */ /* 0x020168000c1e1900 */
[----:B------:R0:W5:Y:S01]  /*0390*/  LDG.E R16, desc[UR16][R12.64] ;  /* 0x000000100c107981 */ /* 0x000162000c1e1900 */
[----:B------:R-:W-:Y:S01]  /*03a0*/  IMAD.MOV.U32 R7, RZ, RZ, R8 ;  /* 0x000000ffff077224 */ /* 0x000fe200078e0008 */
[----:B------:R-:W-:Y:S01]  /*03b0*/  MOV R0, 0x3e0 ;  /* 0x000003e000007802 */ /* 0x000fe20000000f00 */
[----:B------:R-:W-:-:S07]  /*03c0*/  IMAD.MOV.U32 R2, RZ, RZ, R9 ;  /* 0x000000ffff027224 */ /* 0x000fce00078e0009 */
[----:B0--3-5:R-:W-:Y:S05]  /*03d0*/  CALL.REL.NOINC `($__internal_5_$__cuda_sm_10x_mma_bit_internal_xor_m8n8k128) ;  /* 0x0000000800947944 */ /* 0x029fea0003c00000 */
[----:B------:R-:W0:Y:S01]  /*03e0*/  S2R R0, SR_LANEID ;  /* 0x0000000000007919 */ /* 0x000e220000000000 */
[----:B------:R-:W-:Y:S01]  /*03f0*/  USHF.R.U32.HI UR9, URZ, 0x5, UR19 ;  /* 0x00000005ff097899 */ /* 0x000fe20008011613 */
[----:B------:R-:W-:Y:S01]  /*0400*/  IMAD.MOV.U32 R5, RZ, RZ, RZ ;  /* 0x000000ffff057224 */ /* 0x000fe200078e00ff */
[----:B------:R-:W-:-:S04]  /*0410*/  UIADD3 UR5, UP0, UPT, UR7, UR4, URZ ;  /* 0x0000000407057290 */ /* 0x000fc8000ff1e0ff */
[----:B------:R-:W-:Y:S02]  /*0420*/  UIADD3.X UR6, UPT, UPT, URZ, URZ, URZ, UP0, !UPT ;  /* 0x000000ffff067290 */ /* 0x000fe400087fe4ff */
[----:B------:R-:W-:Y:S01]  /*0430*/  ULEA UR18, UP0, UR5, UR12, 0x2 ;  /* 0x0000000c05127291 */ /* 0x000fe2000f8010ff */
[----:B0-----:R-:W-:Y:S02]  /*0440*/  LOP3.LUT R4, R0, 0x3, RZ, 0xc0, !PT ;  /* 0x0000000300047812 */ /* 0x001fe400078ec0ff */
[----:B------:R-:W-:Y:S02]  /*0450*/  SHF.R.U32.HI R13, RZ, 0x2, R0 ;  /* 0x00000002ff0d7819 */ /* 0x000fe40000011600 */
[----:B------:R-:W-:-:S03]  /*0460*/  IADD3 R0, P0, PT, R23, UR4, RZ ;  /* 0x0000000417007c10 */ /* 0x000fc6000ff1e0ff */
        /* <DEDUP_REMOVED lines=9> */
[----:B------:R0:W5:Y:S04]  /*0500*/  LDG.E R25, desc[UR16][R8.64+0x10] ;  /* 0x0000101008197981 */ /* 0x000168000c1e1900 */
[----:B------:R0:W5:Y:S01]  /*0510*/  LDG.E R16, desc[UR16][R10.64+0x10] ;  /* 0x000010100a107981 */ /* 0x000162000c1e1900 */
[----:B------:R-:W-:-:S07]  /*0520*/  MOV R0, 0x540 ;  /* 0x0000054000007802 */ /* 0x000fce0000000f00 */
[----:B0----5:R-:W-:Y:S05]  /*0530*/  CALL.REL.NOINC `($__internal_5_$__cuda_sm_10x_mma_bit_internal_xor_m8n8k128) ;  /* 0x00000008003c7944 */ /* 0x021fea0003c00000 */
        /* <DEDUP_REMOVED lines=36> */
.L_x_16:
[----:B------:R-:W-:-:S09]  /*0780*/  UISETP.NE.AND UP0, UPT, UR8, URZ, UPT ;  /* 0x000000ff0800728c */ /* 0x000fd2000bf05270 */
[----:B------:R-:W-:Y:S05]  /*0790*/  BRA.U !UP0, `(.L_x_15) ;  /* 0x0000000108887547 */ /* 0x000fea000b800000 */
[----:B------:R-:W0:Y:S01]  /*07a0*/  LDC.64 R2, c[0x0][0x388] ;  /* 0x0000e200ff027b82 */ /* 0x000e220000000a00 */
[C---:B------:R-:W-:Y:S01]  /*07b0*/  IMAD R23, R22.reuse, 0x4, R23 ;  /* 0x0000000416177824 */ /* 0x040fe200078e0217 */
[----:B------:R-:W-:Y:S01]  /*07c0*/  LEA R5, R22, UR7, 0x2 ;  /* 0x0000000716057c11 */ /* 0x000fe2000f8e10ff */
[----:B------:R-:W1:Y:S01]  /*07d0*/  LDCU UR4, c[0x0][0x3a8] ;  /* 0x00007500ff0477ac */ /* 0x000e620008000800 */
[----:B------:R-:W-:-:S04]  /*07e0*/  UIADD3 UR8, UPT, UPT, -UR8, URZ, URZ ;  /* 0x000000ff08087290 */ /* 0x000fc8000fffe1ff */
[----:B------:R-:W2:Y:S01]  /*07f0*/  LDC.64 R20, c[0x0][0x380] ;  /* 0x0000e000ff147b82 */ /* 0x000ea20000000a00 */
[----:B0-----:R-:W-:-:S04]  /*0800*/  IMAD.WIDE.U32 R2, R23, 0x4, R2 ;  /* 0x0000000417027825 */ /* 0x001fc800078e0002 */
[----:B------:R-:W-:Y:S02]  /*0810*/  IMAD.MOV.U32 R4, RZ, RZ, R2 ;  /* 0x000000ffff047224 */ /* 0x000fe400078e0002 */
[----:B-12---:R-:W-:-:S07]  /*0820*/  IMAD.WIDE.U32 R20, R5, 0x4, R20 ;  /* 0x0000000405147825 */ /* 0x006fce00078e0014 */
.L_x_18:
        /* <DEDUP_REMOVED lines=10> */
[----:B-----5:R0:W5:Y:S04]  /*08d0*/  LDG.E R25, desc[UR16][R10.64] ;  /* 0x000000100a197981 */ /* 0x020168000c1e1900 */
[----:B------:R0:W5:Y:S01]  /*08e0*/  LDG.E R16, desc[UR16][R12.64] ;  /* 0x000000100c107981 */ /* 0x000162000c1e1900 */
[----:B------:R-:W-:Y:S01]  /*08f0*/  UIADD3 UR8, UPT, UPT, UR8, 0x1, URZ ;  /* 0x0000000108087890 */ /* 0x000fe2000fffe0ff */
[----:B------:R-:W-:Y:S01]  /*0900*/  IMAD.MOV.U32 R7, RZ, RZ, R8 ;  /* 0x000000ffff077224 */ /* 0x000fe200078e0008 */
[----:B------:R-:W-:Y:S01]  /*0910*/  MOV R0, 0x950 ;  /* 0x0000095000007802 */ /* 0x000fe20000000f00 */
[----:B------:R-:W-:Y:S01]  /*0920*/  IMAD.MOV.U32 R2, RZ, RZ, R9 ;  /* 0x000000ffff027224 */ /* 0x000fe200078e0009 */
[----:B------:R-:W-:-:S11]  /*0930*/  UISETP.NE.AND UP0, UPT, UR8, URZ, UPT ;  /* 0x000000ff0800728c */ /* 0x000fd6000bf05270 */
[----:B0----5:R-:W-:Y:S05]  /*0940*/  CALL.REL.NOINC `($__internal_5_$__cuda_sm_10x_mma_bit_internal_xor_m8n8k128) ;  /* 0x0000000400387944 */ /* 0x021fea0003c00000 */
[----:B------:R-:W-:Y:S01]  /*0950*/  IADD3 R4, P0, PT, R4, 0x10, RZ ;  /* 0x0000001004047810 */ /* 0x000fe20007f1e0ff */
[----:B------:R-:W-:Y:S01]  /*0960*/  IMAD.MOV.U32 R8, RZ, RZ, R7 ;  /* 0x000000ffff087224 */ /* 0x000fe200078e0007 */
[----:B------:R-:W-:Y:S01]  /*0970*/  IADD3 R20, P1, PT, R20, 0x10, RZ ;  /* 0x0000001014147810 */ /* 0x000fe20007f3e0ff */
[----:B------:R-:W-:Y:S02]  /*0980*/  IMAD.MOV.U32 R9, RZ, RZ, R2 ;  /* 0x000000ffff097224 */ /* 0x000fe400078e0002 */
[----:B------:R-:W-:Y:S02]  /*0990*/  IMAD.X R3, RZ, RZ, R3, P0 ;  /* 0x000000ffff037224 */ /* 0x000fe400000e0603 */
[----:B------:R-:W-:Y:S01]  /*09a0*/  IMAD.X R21, RZ, RZ, R21, P1 ;  /* 0x000000ffff157224 */ /* 0x000fe200008e0615 */
[----:B------:R-:W-:Y:S07]  /*09b0*/  BRA.U UP0, `(.L_x_18) ;  /* 0xfffffffd009c7547 */ /* 0x000fee000b83ffff */
.L_x_15:
[----:B------:R-:W-:Y:S08]  /*09c0*/  BAR.SYNC.DEFER_BLOCKING 0x0 ;  /* 0x0000000000007b1d */ /* 0x000ff00000010000 */
[----:B------:R-:W0:Y:S01]  /*09d0*/  S2UR UR5, SR_CLOCKLO ;  /* 0x00000000000579c3 */ /* 0x000e220000005000 */
[----:B------:R-:W-:Y:S01]  /*09e0*/  NOP ;  /* 0x0000000000007918 */ /* 0x000fe20000000000 */
[----:B------:R-:W1:Y:S01]  /*09f0*/  S2R R0, SR_LANEID ;  /* 0x0000000000007919 */ /* 0x000e620000000000 */
[----:B------:R-:W2:Y:S01]  /*0a00*/  LDCU UR4, c[0x0][0x3ac] ;  /* 0x00007580ff0477ac */ /* 0x000ea20008000800 */
[----:B------:R-:W-:Y:S01]  /*0a10*/  IMAD.MOV.U32 R3, RZ, RZ, RZ ;  /* 0x000000ffff037224 */ /* 0x000fe200078e00ff */
[----:B--2---:R-:W-:Y:S01]  /*0a20*/  USHF.R.U32.HI UR4, URZ, 0x1, UR4 ;  /* 0x00000001ff047899 */ /* 0x004fe20008011604 */
[----:B-1----:R-:W-:-:S02]  /*0a30*/  LOP3.LUT R2, R0, 0x3, RZ, 0xc0, !PT ;  /* 0x0000000300027812 */ /* 0x002fc400078ec0ff */
[----:B------:R-:W-:-:S05]  /*0a40*/  SHF.R.U32.HI R5, RZ, 0x2, R0 ;  /* 0x00000002ff057819 */ /* 0x000fca0000011600 */
[----:B------:R-:W-:-:S03]  /*0a50*/  IMAD.WIDE.U32 R2, R5, UR4, R2 ;  /* 0x0000000405027c25 */ /* 0x000fc6000f8e0002 */
[----:B------:R-:W-:-:S04]  /*0a60*/  LEA R4, P0, R2, R26, 0x3 ;  /* 0x0000001a02047211 */ /* 0x000fc800078018ff */
[----:B------:R-:W-:-:S05]  /*0a70*/  LEA.HI.X R5, R2, R27, R3, 0x3, P0 ;  /* 0x0000001b02057211 */ /* 0x000fca00000f1c03 */
[----:B-----5:R1:W-:Y:S01]  /*0a80*/  STG.E.64 desc[UR16][R4.64], R8 ;  /* 0x0000000804007986 */ /* 0x0203e2000c101b10 */
[----:B------:R2:W-:Y:S06]  /*0a90*/  MEMBAR.SC.CTA ;  /* 0x0000000000007992 */ /* 0x0005ec0000000000 */
[----:B--2---:R-:W-:Y:S01]  /*0aa0*/  CS2R.32 R0, SR_CLOCKLO ;  /* 0x0000000000007805 */ /* 0x004fe20000005000 */
[----:B------:R-:W2:Y:S01]  /*0ab0*/  S2R R6, SR_TID.X ;  /* 0x0000000000067919 */ /* 0x000ea20000002100 */
[----:B-1----:R-:W1:Y:S03]  /*0ac0*/  LDC R4, c[0x0][0x374] ;  /* 0x0000dd00ff047b82 */ /* 0x002e660000000800 */
[----:B0-----:R-:W-:-:S05]  /*0ad0*/  VIADD R5, R0, -UR5 ;  /* 0x8000000500057c36 */ /* 0x001fca0008000000 */
[----:B------:R-:W0:Y:S01]  /*0ae0*/  LDC.64 R2, c[0x0][0x3b0] ;  /* 0x0000ec00ff027b82 */ /* 0x000e220000000a00 */
[----:B-1----:R-:W-:-:S04]  /*0af0*/  IMAD R17, R4, UR11, R17 ;  /* 0x0000000b04117c24 */ /* 0x002fc8000f8e0211 */
[----:B--2---:R-:W-:-:S04]  /*0b00*/  IMAD R17, R17, 0x20, R6 ;  /* 0x0000002011117824 */ /* 0x004fc800078e0206 */
[----:B0-----:R-:W-:-:S05]  /*0b10*/  IMAD.WIDE.U32 R2, R17, 0x4, R2 ;  /* 0x0000000411027825 */ /* 0x001fca00078e0002 */
[----:B------:R-:W-:Y:S01]  /*0b20*/  STG.E desc[UR16][R2.64], R5 ;  /* 0x0000000502007986 */ /* 0x000fe2000c101910 */
[----:B------:R-:W-:Y:S05]  /*0b30*/  EXIT ;  /* 0x000000000000794d */ /* 0x000fea0003800000 */
        .weak           $__internal_4_$__cuda_sm_10x_mma_bit_internal_and_m8n8k128
        .type           $__internal_4_$__cuda_sm_10x_mma_bit_internal_and_m8n8k128,@function
        .size           $__internal_4_$__cuda_sm_10x_mma_bit_internal_and_m8n8k128,($__internal_5_$__cuda_sm_10x_mma_bit_internal_xor_m8n8k128 - $__internal_4_$__cuda_sm_10x_mma_bit_internal_and_m8n8k128)
$__internal_4_$__cuda_sm_10x_mma_bit_internal_and_m8n8k128:
[----:B------:R-:W-:Y:S02]  /*0b40*/  LOP3.LUT R8, R25, 0x88888888, RZ, 0xc0, !PT ;  /* 0x8888888819087812 */ /* 0x000fe400078ec0ff */
[----:B------:R-:W-:Y:S02]  /*0b50*/  CS2R R14, SRZ ;  /* 0x00000000000e7805 */ /* 0x000fe4000001ff00 */
[----:B------:R-:W-:Y:S02]  /*0b60*/  SHF.R.U32.HI R34, RZ, 0x3, R8 ;  /* 0x00000003ff227819 */ /* 0x000fe40000011608 */
[----:B------:R-:W-:-:S03]  /*0b70*/  LOP3.LUT R8, R24, 0x88888888, RZ, 0xc0, !PT ;  /* 0x8888888818087812 */ /* 0x000fc600078ec0ff */
[----:B------:R-:W0:Y:S01]  /*0b80*/  MOVM.U4TO8.M832 R10, R34 ;  /* 0x00000000220a723a */ /* 0x000e220000004800 */
[----:B------:R-:W-:-:S06]  /*0b90*/  SHF.R.U32.HI R32, RZ, 0x3, R8 ;  /* 0x00000003ff207819 */ /* 0x000fcc0000011608 */
[----:B------:R-:W1:Y:S01]  /*0ba0*/  MOVM.U4TO8.M832 R32, R32 ;  /* 0x000000002020723a */ /* 0x000e620000004800 */
[----:B0-----:R-:W-:Y:S02]  /*0bb0*/  IMAD.MOV.U32 R8, RZ, RZ, R10 ;  /* 0x000000ffff087224 */ /* 0x001fe400078e000a */
[--C-:B------:R-:W-:Y:S02]  /*0bc0*/  IMAD.MOV.U32 R9, RZ, RZ, R11.reuse ;  /* 0x000000ffff097224 */ /* 0x100fe400078e000b */
[----:B------:R-:W-:Y:S02]  /*0bd0*/  IMAD.MOV.U32 R10, RZ, RZ, R11 ;  /* 0x000000ffff0a7224 */ /* 0x000fe400078e000b */
[----:B------:R-:W-:-:S07]  /*0be0*/  IMAD.MOV.U32 R11, RZ, RZ, RZ ;  /* 0x000000ffff0b7224 */ /* 0x000fce00078e00ff */
[----:B-1----:R-:W-:Y:S01]  /*0bf0*/  IMMA.16832.U8.U8 R8, R8.ROW, R32.COL, R12 ;  /* 0x0000002008087237 */ /* 0x002fe20000400c0c */
[----:B------:R-:W-:-:S04]  /*0c00*/  LOP3.LUT R12, R25, 0x44444444, RZ, 0xc0, !PT ;  /* 0x44444444190c7812 */ /* 0x000fc800078ec0ff */
[----:B------:R-:W-:-:S05]  /*0c10*/  SHF.R.U32.HI R34, RZ, 0x2, R12 ;  /* 0x00000002ff227819 */ /* 0x000fca000001160c */
[----:B------:R-:W0:Y:S02]  /*0c20*/  MOVM.U4TO8.M832 R14, R34 ;  /* 0x00000000220e723a */ /* 0x000e240000004800 */
[----:B0-----:R-:W-:Y:S02]  /*0c30*/  IMAD.MOV.U32 R12, RZ, RZ, R14 ;  /* 0x000000ffff0c7224 */ /* 0x001fe400078e000e */
[--C-:B------:R-:W-:Y:S02]  /*0c40*/  IMAD.MOV.U32 R13, RZ, RZ, R15.reuse ;  /* 0x000000ffff0d7224 */ /* 0x100fe400078e000f */
[----:B------:R-:W-:Y:S01]  /*0c50*/  IMAD.MOV.U32 R14, RZ, RZ, R15 ;  /* 0x000000ffff0e7224 */ /* 0x000fe200078e000f */
[----:B------:R-:W-:-:S04]  /*0c60*/  LOP3.LUT R15, R24, 0x44444444, RZ, 0xc0, !PT ;  /* 0x44444444180f7812 */ /* 0x000fc800078ec0ff */
[----:B------:R-:W-:Y:S01]  /*0c70*/  SHF.R.U32.HI R32, RZ, 0x2, R15 ;  /* 0x00000002ff207819 */ /* 0x000fe2000001160f */
[----:B------:R-:W-:-:S05]  /*0c80*/  IMAD.MOV.U32 R15, RZ, RZ, RZ ;  /* 0x000000ffff0f7224 */ /* 0x000fca00078e00ff */
[----:B------:R-:W0:Y:S02]  /*0c90*/  MOVM.U4TO8.M832 R32, R32 ;  /* 0x000000002020723a */ /* 0x000e240000004800 */
[----:B0-----:R-:W-:Y:S01]  /*0ca0*/  IMMA.16832.U8.U8 R8, R12.ROW, R32.COL, R8 ;  /* 0x000000200c087237 */ /* 0x001fe20000400c08 */
[----:B------:R-:W-:-:S04]  /*0cb0*/  LOP3.LUT R12, R25, 0x22222222, RZ, 0xc0, !PT ;  /* 0x22222222190c7812 */ /* 0x000fc800078ec0ff */
[----:B------:R-:W-:-:S05]  /*0cc0*/  SHF.R.U32.HI R35, RZ, 0x1, R12 ;  /* 0x00000001ff237819 */ /* 0x000fca000001160c */
[----:B------:R-:W0:Y:S02]  /*0cd0*/  MOVM.U4TO8.M832 R14, R35 ;  /* 0x00000000230e723a */ /* 0x000e240000004800 */
[----:B0-----:R-:W-:Y:S02]  /*0ce0*/  IMAD.MOV.U32 R12, RZ, RZ, R14 ;  /* 0x000000ffff0c7224 */ /* 0x001fe400078e000e */
[--C-:B------:R-:W-:Y:S02]  /*0cf0*/  IMAD.MOV.U32 R13, RZ, RZ, R15.reuse ;  /* 0x000000ffff0d7224 */ /* 0x100fe400078e000f */
[----:B------:R-:W-:Y:S01]  /*0d00*/  IMAD.MOV.U32 R14, RZ, RZ, R15 ;  /* 0x000000ffff0e7224 */ /* 0x000fe200078e000f */
[C---:B------:R-:W-:Y:S02]  /*0d10*/  LOP3.LUT R15, R24.reuse, 0x22222222, RZ, 0xc0, !PT ;  /* 0x22222222180f7812 */ /* 0x040fe400078ec0ff */
[----:B------:R-:W-:Y:S02]  /*0d20*/  LOP3.LUT R24, R24, 0x11111111, RZ, 0xc0, !PT ;  /* 0x1111111118187812 */ /* 0x000fe400078ec0ff */
[----:B------:R-:W-:Y:S01]  /*0d30*/  SHF.R.U32.HI R33, RZ, 0x1, R15 ;  /* 0x00000001ff217819 */ /* 0x000fe2000001160f */
[----:B------:R-:W-:-:S05]  /*0d40*/  IMAD.MOV.U32 R15, RZ, RZ, RZ ;  /* 0x000000ffff0f7224 */ /* 0x000fca00078e00ff */
[----:B------:R-:W0:Y:S02]  /*0d50*/  MOVM.U4TO8.M832 R32, R33 ;  /* 0x000000002120723a */ /* 0x000e240000004800 */
[----:B0-----:R-:W-:Y:S01]  /*0d60*/  IMMA.16832.U8.U8 R8, R12.ROW, R32.COL, R8 ;  /* 0x000000200c087237 */ /* 0x001fe20000400c08 */
[----:B------:R-:W-:Y:S02]  /*0d70*/  LOP3.LUT R32, R25, 0x11111111, RZ, 0xc0, !PT ;  /* 0x1111111119207812 */ /* 0x000fe400078ec0ff */
[----:B------:R-:W-:Y:S04]  /*0d80*/  MOVM.U4TO8.M832 R24, R24 ;  /* 0x000000001818723a */ /* 0x000fe80000004800 */
[----:B------:R-:W0:Y:S02]  /*0d90*/  MOVM.U4TO8.M832 R14, R32 ;  /* 0x00000000200e723a */ /* 0x000e240000004800 */
[----:B0-----:R-:W-:-:S02]  /*0da0*/  IMAD.MOV.U32 R12, RZ, RZ, R14 ;  /* 0x000000ffff0c7224 */ /* 0x001fc400078e000e */
[--C-:B------:R-:W-:Y:S02]  /*0db0*/  IMAD.MOV.U32 R13, RZ, RZ, R15.reuse ;  /* 0x000000ffff0d7224 */ /* 0x100fe400078e000f */
[----:B------:R-:W-:Y:S02]  /*0dc0*/  IMAD.MOV.U32 R14, RZ, RZ, R15 ;  /* 0x000000ffff0e7224 */ /* 0x000fe400078e000f */
[----:B------:R-:W-:-:S07]  /*0dd0*/  IMAD.MOV.U32 R15, RZ, RZ, RZ ;  /* 0x000000ffff0f7224 */ /* 0x000fce00078e00ff */
[----:B------:R-:W-:-:S15]  /*0de0*/  IMMA.16832.U8.U8 R8, R12.ROW, R24.COL, R8 ;  /* 0x000000180c087237 */ /* 0x000fde0000400c08 */
[----:B------:R-:W-:-:S02]  /*0df0*/  NOP ;  /* 0x0000000000007918 */ /* 0x000fc40000000000 */
[----:B------:R-:W-:Y:S02]  /*0e00*/  IMAD.MOV.U32 R10, RZ, RZ, R6 ;  /* 0x000000ffff0a7224 */ /* 0x000fe400078e0006 */
[----:B------:R-:W-:-:S04]  /*0e10*/  IMAD.MOV.U32 R11, RZ, RZ, 0x0 ;  /* 0x00000000ff0b7424 */ /* 0x000fc800078e00ff */
[----:B------:R-:W-:Y:S05]  /*0e20*/  RET.REL.NODEC R10 `(_Z12write_globalPKjS0_PKiPijjjjS3_) ;  /* 0xfffffff00a747950 */ /* 0x000fea0003c3ffff */
        .weak           $__internal_5_$__cuda_sm_10x_mma_bit_internal_xor_m8n8k128
        .type           $__internal_5_$__cuda_sm_10x_mma_bit_internal_xor_m8n8k128,@function
        .size           $__internal_5_$__cuda_sm_10x_mma_bit_internal_xor_m8n8k128,(.L_x_30 - $__internal_5_$__cuda_sm_10x_mma_bit_internal_xor_m8n8k128)
$__internal_5_$__cuda_sm_10x_mma_bit_internal_xor_m8n8k128:
[----:B------:R-:W-:Y:S01]  /*0e30*/  UMOV UR5, URZ ;  /* 0x000000ff00057c82 */ /* 0x000fe20008000000 */
[----:B------:R-:W-:Y:S01]  /*0e40*/  UMOV UR6, URZ ;  /* 0x000000ff00067c82 */ /* 0x000fe20008000000 */
[----:B------:R-:W-:Y:S01]  /*0e50*/  LOP3.LUT R5, RZ, R25, RZ, 0x33, !PT ;  /* 0x00000019ff057212 */ /* 0x000fe200078e33ff */
[----:B------:R-:W-:Y:S01]  /*0e60*/  IMAD.U32 R12, RZ, RZ, UR5 ;  /* 0x00000005ff0c7e24 */ /* 0x000fe2000f8e00ff */
[----:B------:R-:W-:Y:S01]  /*0e70*/  LOP3.LUT R24, RZ, R16, RZ, 0x33, !PT ;  /* 0x00000010ff187212 */ /* 0x000fe200078e33ff */
[----:B------:R-:W-:Y:S01]  /*0e80*/  IMAD.U32 R13, RZ, RZ, UR6 ;  /* 0x00000006ff0d7e24 */ /* 0x000fe2000f8e00ff */
[----:B------:R-:W-:-:S07]  /*0e90*/  MOV R6, 0xeb0 ;  /* 0x00000eb000067802 */ /* 0x000fce0000000f00 */
[----:B------:R-:W-:Y:S05]  /*0ea0*/  CALL.REL.NOINC `($__internal_4_$__cuda_sm_10x_mma_bit_internal_and_m8n8k128) ;  /* 0xfffffffc00247944 */ /* 0x000fea0003c3ffff */
[----:B------:R-:W-:Y:S01]  /*0eb0*/  IMAD.MOV.U32 R19, RZ, RZ, R8 ;  /* 0x000000ffff137224 */ /* 0x000fe200078e0008 */
[----:B------:R-:W-:Y:S01]  /*0ec0*/  CS2R R12, SRZ ;  /* 0x00000000000c7805 */ /* 0x000fe2000001ff00 */
[----:B------:R-:W-:Y:S01]  /*0ed0*/  IMAD.MOV.U32 R18, RZ, RZ, R9 ;  /* 0x000000ffff127224 */ /* 0x000fe200078e0009 */
[----:B------:R-:W-:Y:S01]  /*0ee0*/  MOV R6, 0xf20 ;  /* 0x00000f2000067802 */ /* 0x000fe20000000f00 */
[----:B------:R-:W-:Y:S02]  /*0ef0*/  IMAD.MOV.U32 R25, RZ, RZ, R5 ;  /* 0x000000ffff197224 */ /* 0x000fe400078e0005 */
[----:B------:R-:W-:-:S07]  /*0f00*/  IMAD.MOV.U32 R24, RZ, RZ, R16 ;  /* 0x000000ffff187224 */ /* 0x000fce00078e0010 */
[----:B------:R-:W-:Y:S05]  /*0f10*/  CALL.REL.NOINC `($__internal_4_$__cuda_sm_10x_mma_bit_internal_and_m8n8k128) ;  /* 0xfffffffc00087944 */ /* 0x000fea0003c3ffff */
[----:B------:R-:W-:Y:S01]  /*0f20*/  IADD3 R7, PT, PT, R7, R19, R8 ;  /* 0x0000001307077210 */ /* 0x000fe20007ffe008 */
[----:B------:R-:W-:Y:S01]  /*0f30*/  IMAD.MOV.U32 R8, RZ, RZ, R0 ;  /* 0x000000ffff087224 */ /* 0x000fe200078e0000 */
[----:B------:R-:W-:Y:S01]  /*0f40*/  IADD3 R2, PT, PT, R2, R18, R9 ;  /* 0x0000001202027210 */ /* 0x000fe20007ffe009 */
[----:B------:R-:W-:-:S04]  /*0f50*/  IMAD.MOV.U32 R9, RZ, RZ, 0x0 ;  /* 0x00000000ff097424 */ /* 0x000fc800078e00ff */
[----:B------:R-:W-:Y:S05]  /*0f60*/  RET.REL.NODEC R8 `(_Z12write_globalPKjS0_PKiPijjjjS3_) ;  /* 0xfffffff008247950 */ /* 0x000fea0003c3ffff */
.L_x_19:
        /* <DEDUP_REMOVED lines=9> */
.L_x_30:


//--------------------- .text._Z11read_globalPKjS0_PKiPijjjjS3_ --------------------------
	.section	.text._Z11read_globalPKjS0_PKiPijjjjS3_,"ax",@progbits
	.align	128
        .global         _Z11read_globalPKjS0_PKiPijjjjS3_
        .type           _Z11read_globalPKjS0_PKiPijjjjS3_,@function
        .size           _Z11read_globalPKjS0_PKiPijjjjS3_,(.L_x_32 - _Z11read_globalPKjS0_PKiPijjjjS3_)
        .other          _Z11read_globalPKjS0_PKiPijjjjS3_,@"STO_CUDA_ENTRY STV_DEFAULT"
_Z11read_globalPKjS0_PKiPijjjjS3_:
.text._Z11read_globalPKjS0_PKiPijjjjS3_:
        /* <DEDUP_REMOVED lines=19> */
[----:B------:R-:W-:-:S05]  /*0130*/  LEA.HI.X R3, R4, R3, R5, 0x3, P0 ;  /* 0x0000000304037211 */ /* 0x000fca00000f1c05 */
[----:B------:R0:W5:Y:S01]  /*0140*/  LDG.E.64 R4, desc[UR14][R2.64] ;  /* 0x0000000e02047981 */ /* 0x000162000c1e1b00 */
[----:B------:R-:W-:Y:S01]  /*0150*/  UISETP.GE.U32.AND UP0, UPT, UR5, 0x80, UPT ;  /* 0x000000800500788c */ /* 0x000fe2000bf06070 */
[----:B-1----:R-:W-:Y:S01]  /*0160*/  IMAD.WIDE.U32 R22, R9, 0x4, R22 ;  /* 0x0000000409167825 */ /* 0x002fe200078e0016 */
[----:B------:R-:W-:-:S03]  /*0170*/  USHF.R.U32.HI UR10, URZ, 0x7, UR5 ;  /* 0x00000007ff0a7899 */ /* 0x000fc60008011605 */
[----:B------:R-:W-:-:S04]  /*0180*/  IMAD.MOV.U32 R16, RZ, RZ, RZ ;  /* 0x000000ffff107224 */ /* 0x000fc800078e00ff */
[----:B0-----:R-:W-:Y:S05]  /*0190*/  BRA.U !UP0, `(.L_x_20) ;  /* 0x0000000908ac7547 */ /* 0x001fea000b800000 */
[----:B------:R-:W-:Y:S01]  /*01a0*/  UIMAD UR4, UR4, UR5, URZ ;  /* 0x00000005040472a4 */ /* 0x000fe2000f8e02ff */
[----:B------:R-:W-:Y:S01]  /*01b0*/  IMAD.MOV.U32 R16, RZ, RZ, RZ ;  /* 0x000000ffff107224 */ /* 0x000fe200078e00ff */
[----:B------:R-:W-:Y:S02]  /*01c0*/  UIADD3 UR5, UPT, UPT, UR10, -0x1, URZ ;  /* 0xffffffff0a057890 */ /* 0x000fe4000fffe0ff */
[----:B------:R-:W-:Y:S02]  /*01d0*/  USHF.R.U32.HI UR8, URZ, 0x5, UR4 ;  /* 0x00000005ff087899 */ /* 0x000fe40008011604 */
[----:B------:R-:W-:Y:S02]  /*01e0*/  UISETP.GE.U32.AND UP0, UPT, UR5, 0x3, UPT ;  /* 0x000000030500788c */ /* 0x000fe4000bf06070 */
[----:B------:R-:W-:Y:S01]  /*01f0*/  ULOP3.LUT UR11, UR10, 0x3, URZ, 0xc0, !UPT ;  /* 0x000000030a0b7892 */ /* 0x000fe2000f8ec0ff */
[----:B------:R-:W-:-:S06]  /*0200*/  UMOV UR4, URZ ;  /* 0x000000ff00047c82 */ /* 0x000fcc0008000000 */
[----:B------:R-:W-:Y:S05]  /*0210*/  BRA.U !UP0, `(.L_x_21) ;  /* 0x0000000508e47547 */ /* 0x000fea000b800000 */
[----:B------:R-:W-:Y:S01]  /*0220*/  ULOP3.LUT UR4, UR10, 0x1fffffc, URZ, 0xc0, !UPT ;  /* 0x01fffffc0a047892 */ /* 0x000fe2000f8ec0ff */
[----:B------:R-:W-:Y:S01]  /*0230*/  IMAD.MOV.U32 R16, RZ, RZ, RZ ;  /* 0x000000ffff107224 */ /* 0x000fe200078e00ff */
[----:B------:R-:W0:Y:S01]  /*0240*/  LDCU.64 UR16, c[0x0][0x380] ;  /* 0x00007000ff1077ac */ /* 0x000e220008000a00 */
[----:B------:R-:W1:Y:S01]  /*0250*/  LDCU UR18, c[0x0][0x3ac] ;  /* 0x00007580ff1277ac */ /* 0x000e620008000800 */
[----:B------:R-:W-:Y:S02]  /*0260*/  UIADD3 UR12, UPT, UPT, UR8, 0x8, URZ ;  /* 0x00000008080c7890 */ /* 0x000fe4000fffe0ff */
[----:B------:R-:W-:-:S12]  /*0270*/  UIADD3 UR9, UPT, UPT, -UR4, URZ, URZ ;  /* 0x000000ff04097290 */ /* 0x000fd8000fffe1ff */
.L_x_22:
[----:B------:R-:W2:Y:S01]  /*0280*/  S2R R0, SR_LANEID ;  /* 0x0000000000007919 */ /* 0x000ea20000000000 */
[----:B-1----:R-:W-:Y:S01]  /*0290*/  USHF.R.U32.HI UR5, URZ, 0x5, UR18 ;  /* 0x00000005ff057899 */ /* 0x002fe20008011612 */
[----:B------:R-:W-:Y:S01]  /*02a0*/  IMAD.MOV.U32 R3, RZ, RZ, RZ ;  /* 0x000000ffff037224 */ /* 0x000fe200078e00ff */
[----:B------:R-:W-:Y:S01]  /*02b0*/  UIADD3 UR6, UPT, UPT, UR12, -0x8, URZ ;  /* 0xfffffff80c067890 */ /* 0x000fe2000fffe0ff */
[----:B------:R-:W-:Y:S03]  /*02c0*/  BAR.SYNC.DEFER_BLOCKING 0x0 ;  /* 0x0000000000007b1d */ /* 0x000fe60000010000 */
[----:B0-----:R-:W-:Y:S01]  /*02d0*/  UIMAD.WIDE.U32 UR6, UR6, 0x4, UR16 ;  /* 0x00000004060678a5 */ /* 0x001fe2000f8e0010 */
[----:B--2---:R-:W-:Y:S02]  /*02e0*/  LOP3.LUT R2, R0, 0x3, RZ, 0xc0, !PT ;  /* 0x0000000300027812 */ /* 0x004fe400078ec0ff */
[----:B------:R-:W-:-:S05]  /*02f0*/  SHF.R.U32.HI R7, RZ, 0x2, R0 ;  /* 0x00000002ff077819 */ /* 0x000fca0000011600 */
[----:B------:R-:W-:-:S03]  /*0300*/  IMAD.WIDE.U32 R2, R7, UR5, R2 ;  /* 0x0000000507027c25 */ /* 0x000fc6000f8e0002 */
[----:B------:R-:W-:-:S04]  /*0310*/  LEA R6, P0, R2, UR6, 0x2 ;  /* 0x0000000602067c11 */ /* 0x000fc8000f8010ff */
[----:B------:R-:W-:-:S05]  /*0320*/  LEA.HI.X R7, R2, UR7, R3, 0x2, P0 ;  /* 0x0000000702077c11 */ /* 0x000fca00080f1403 */
[----:B------:R0:W2:Y:S01]  /*0330*/  LDG.E R2, desc[UR14][R6.64] ;  /* 0x0000000e06027981 */ /* 0x0000a2000c1e1900 */
[----:B------:R1:W-:Y:S06]  /*0340*/  MEMBAR.SC.CTA ;  /* 0x0000000000007992 */ /* 0x0003ec0000000000 */
[----:B-1----:R1:W-:Y:S06]  /*0350*/  MEMBAR.SC.CTA ;  /* 0x0000000000007992 */ /* 0x0023ec0000000000 */
[----:B-1----:R-:W-:Y:S01]  /*0360*/  BAR.SYNC.DEFER_BLOCKING 0x0 ;  /* 0x0000000000007b1d */ /* 0x002fe20000010000 */
[----:B------:R-:W-:Y:S01]  /*0370*/  CS2R.32 R0, SR_CLOCKLO ;  /* 0x0000000000007805 */ /* 0x000fe20000005000 */
[----:B0----5:R-:W-:Y:S01]  /*0380*/  IMAD.MOV.U32 R6, RZ, RZ, R5 ;  /* 0x000000ffff067224 */ /* 0x021fe200078e0005 */
[----:B------:R-:W-:Y:S01]  /*0390*/  MOV R5, 0x3d0 ;  /* 0x000003d000057802 */ /* 0x000fe20000000f00 */
[----:B------:R-:W-:-:S02]  /*03a0*/  IMAD.MOV.U32 R7, RZ, RZ, R4 ;  /* 0x000000ffff077224 */ /* 0x000fc400078e0004 */
[----:B--2---:R-:W-:-:S07]  /*03b0*/  IMAD.MOV.U32 R21, RZ, RZ, R2 ;  /* 0x000000ffff157224 */ /* 0x004fce00078e0002 */
[----:B------:R-:W-:Y:S05]  /*03c0*/  CALL.REL.NOINC `($__internal_7_$__cuda_sm_10x_mma_bit_internal_xor_m8n8k128) ;  /* 0x0000000c00647944 */ /* 0x000fea0003c00000 */
[----:B------:R-:W-:Y:S01]  /*03d0*/  IMAD.MOV.U32 R21, RZ, RZ, R2 ;  /* 0x000000ffff157224 */ /* 0x000fe200078e0002 */
[----:B------:R-:W-:-:S07]  /*03e0*/  MOV R5, 0x400 ;  /* 0x0000040000057802 */ /* 0x000fce0000000f00 */
[----:B------:R-:W-:Y:S05]  /*03f0*/  CALL.REL.NOINC `($__internal_7_$__cuda_sm_10x_mma_bit_internal_xor_m8n8k128) ;  /* 0x0000000c00587944 */ /* 0x000fea0003c00000 */
[----:B------:R-:W-:Y:S01]  /*0400*/  IMAD.MOV.U32 R21, RZ, RZ, R2 ;  /* 0x000000ffff157224 */ /* 0x000fe200078e0002 */
[----:B------:R-:W-:-:S07]  /*0410*/  MOV R5, 0x430 ;  /* 0x0000043000057802 */ /* 0x000fce0000000f00 */
[----:B------:R-:W-:Y:S05]  /*0420*/  CALL.REL.NOINC `($__internal_7_$__cuda_sm_10x_mma_bit_internal_xor_m8n8k128) ;  /* 0x0000000c004c7944 */ /* 0x000fea0003c00000 */
[----:B------:R-:W-:Y:S01]  /*0430*/  CS2R.32 R9, SR_CLOCKLO ;  /* 0x0000000000097805 */ /* 0x000fe20000005000 */
[----:B------:R-:W0:Y:S01]  /*0440*/  S2R R3, SR_LANEID ;  /* 0x0000000000037919 */ /* 0x000e220000000000 */
[----:B------:R-:W-:Y:S02]  /*0450*/  USHF.R.U32.HI UR5, URZ, 0x5, UR18 ;  /* 0x00000005ff057899 */ /* 0x000fe40008011612 */
[----:B------:R-:W-:Y:S01]  /*0460*/  UIADD3 UR6, UPT, UPT, UR12, -0x4, URZ ;  /* 0xfffffffc0c067890 */ /* 0x000fe2000fffe0ff */
[----:B------:R-:W-:Y:S03]  /*0470*/  BAR.SYNC.DEFER_BLOCKING 0x0 ;  /* 0x0000000000007b1d */ /* 0x000fe60000010000 */
[----:B------:R-:W-:Y:S01]  /*0480*/  UIMAD.WIDE.U32 UR6, UR6, 0x4, UR16 ;  /* 0x00000004060678a5 */ /* 0x000fe2000f8e0010 */
[----:B0-----:R-:W-:Y:S02]  /*0490*/  LOP3.LUT R2, R3, 0x3, RZ, 0xc0, !PT ;  /* 0x0000000303027812 */ /* 0x001fe400078ec0ff */
[----:B------:R-:W-:Y:S01]  /*04a0*/  SHF.R.U32.HI R5, RZ, 0x2, R3 ;  /* 0x00000002ff057819 */ /* 0x000fe20000011603 */
[----:B------:R-:W-:-:S04]  /*04b0*/  IMAD.MOV.U32 R3, RZ, RZ, RZ ;  /* 0x000000ffff037224 */ /* 0x000fc800078e00ff */
[----:B------:R-:W-:-:S03]  /*04c0*/  IMAD.WIDE.U32 R4, R5, UR5, R2 ;  /* 0x0000000505047c25 */ /* 0x000fc6000f8e0002 */
[----:B------:R-:W-:-:S04]  /*04d0*/  LEA R2, P0, R4, UR6, 0x2 ;  /* 0x0000000604027c11 */ /* 0x000fc8000f8010ff */
[----:B------:R-:W-:-:S05]  /*04e0*/  LEA.HI.X R3, R4, UR7, R5, 0x2, P0 ;  /* 0x0000000704037c11 */ /* 0x000fca00080f1405 */
[----:B------:R-:W2:Y:S01]  /*04f0*/  LDG.E R2, desc[UR14][R2.64] ;  /* 0x0000000e02027981 */ /* 0x000ea2000c1e1900 */
[----:B------:R0:W-:Y:S06]  /*0500*/  MEMBAR.SC.CTA ;  /* 0x0000000000007992 */ /* 0x0001ec0000000000 */
[----:B0-----:R0:W-:Y:S06]  /*0510*/  MEMBAR.SC.CTA ;  /* 0x0000000000007992 */ /* 0x0011ec0000000000 */
[----:B0-----:R-:W-:Y:S01]  /*0520*/  BAR.SYNC.DEFER_BLOCKING 0x0 ;  /* 0x0000000000007b1d */ /* 0x001fe20000010000 */
[----:B------:R-:W-:-:S02]  /*0530*/  IADD3 R0, PT, PT, R16, R9, -R0 ;  /* 0x0000000910007210 */ /* 0x000fc40007ffe800 */
[----:B------:R-:W-:Y:S01]  /*0540*/  CS2R.32 R16, SR_CLOCKLO ;  /* 0x0000000000107805 */ /* 0x000fe20000005000 */
[----:B--2---:R-:W-:Y:S01]  /*0550*/  IMAD.MOV.U32 R21, RZ, RZ, R2 ;  /* 0x000000ffff157224 */ /* 0x004fe200078e0002 */
[----:B------:R-:W-:-:S07]  /*0560*/  MOV R5, 0x580 ;  /* 0x0000058000057802 */ /* 0x000fce0000000f00 */
        /* <DEDUP_REMOVED lines=10> */
[----:B------:R-:W-:Y:S01]  /*0610*/  UIMAD.WIDE.U32 UR6, UR12, 0x4, UR16 ;  /* 0x000000040c0678a5 */ /* 0x000fe2000f8e0010 */
[----:B------:R-:W-:Y:S01]  /*0620*/  BAR.SYNC.DEFER_BLOCKING 0x0 ;  /* 0x0000000000007b1d */ /* 0x000fe20000010000 */
        /* <DEDUP_REMOVED lines=10> */
[----:B------:R-:W-:Y:S01]  /*06d0*/  IADD3 R0, PT, PT, R0, R9, -R16 ;  /* 0x0000000900007210 */ /* 0x000fe20007ffe810 */
[----:B------:R-:W-:Y:S01]  /*06e0*/  UIADD3 UR7, UPT, UPT, UR12, 0x4, URZ ;  /* 0x000000040c077890 */ /* 0x000fe2000fffe0ff */
[----:B------:R-:W-:Y:S01]  /*06f0*/  CS2R.32 R16, SR_CLOCKLO ;  /* 0x0000000000107805 */ /* 0x000fe20000005000 */
[----:B--2---:R-:W-:Y:S01]  /*0700*/  IMAD.MOV.U32 R21, RZ, RZ, R2 ;  /* 0x000000ffff157224 */ /* 0x004fe200078e0002 */
[----:B------:R-:W-:-:S09]  /*0710*/  MOV R5, 0x730 ;  /* 0x0000073000057802 */ /* 0x000fd20000000f00 */
        /* <DEDUP_REMOVED lines=33> */
[----:B------:R-:W-:Y:S02]  /*0930*/  IMAD.MOV.U32 R4, RZ, RZ, R7 ;  /* 0x000000ffff047224 */ /* 0x000fe400078e0007 */
[----:B------:R-:W-:Y:S01]  /*0940*/  IMAD.MOV.U32 R5, RZ, RZ, R6 ;  /* 0x000000ffff057224 */ /* 0x000fe200078e0006 */
[----:B------:R-:W-:Y:S01]  /*0950*/  CS2R.32 R3, SR_CLOCKLO ;  /* 0x0000000000037805 */ /* 0x000fe20000005000 */
[----:B------:R-:W-:-:S03]  /*0960*/  UIADD3 UR9, UPT, UPT, UR9, 0x4, URZ ;  /* 0x0000000409097890 */ /* 0x000fc6000fffe0ff */
[----:B------:R-:W-:Y:S01]  /*0970*/  IADD3 R16, PT, PT, R16, R3, -R0 ;  /* 0x0000000310107210 */ /* 0x000fe20007ffe800 */
[----:B------:R-:W-:Y:S02]  /*0980*/  UIADD3 UR12, UPT, UPT, UR12, 0x10, URZ ;  /* 0x000000100c0c7890 */ /* 0x000fe4000fffe0ff */
[----:B------:R-:W-:-:S09]  /*0990*/  UISETP.NE.AND UP0, UPT, UR9, URZ, UPT ;  /* 0x000000ff0900728c */ /* 0x000fd2000bf05270 */
[----:B------:R-:W-:Y:S05]  /*09a0*/  BRA.U UP0, `(.L_x_22) ;  /* 0xfffffff900347547 */ /* 0x000fea000b83ffff */
.L_x_21:
[----:B------:R-:W-:-:S09]  /*09b0*/  UISETP.NE.AND UP0, UPT, UR11, URZ, UPT ;  /* 0x000000ff0b00728c */ /* 0x000fd2000bf05270 */
[----:B------:R-:W-:Y:S05]  /*09c0*/  BRA.U !UP0, `(.L_x_20) ;  /* 0x0000000108a07547 */ /* 0x000fea000b800000 */
[----:B------:R-:W0:Y:S01]  /*09d0*/  LDCU.64 UR6, c[0x0][0x380] ;  /* 0x00007000ff0677ac */ /* 0x000e220008000a00 */
[----:B------:R-:W-:Y:S01]  /*09e0*/  ULEA UR5, UR4, UR8, 0x2 ;  /* 0x0000000804057291 */ /* 0x000fe2000f8e10ff */
[----:B------:R-:W1:Y:S01]  /*09f0*/  LDCU UR16, c[0x0][0x3ac] ;  /* 0x00007580ff1077ac */ /* 0x000e620008000800 */
[----:B------:R-:W-:Y:S02]  /*0a00*/  UIADD3 UR12, UPT, UPT, -UR11, URZ, URZ ;  /* 0x000000ff0b0c7290 */ /* 0x000fe4000fffe1ff */
[----:B0-----:R-:W-:-:S07]  /*0a10*/  UIMAD.WIDE.U32 UR6, UR5, 0x4, UR6 ;  /* 0x00000004050678a5 */ /* 0x001fce000f8e0006 */
[----:B-1----:R-:W-:-:S05]  /*0a20*/  UMOV UR9, UR6 ;  /* 0x0000000600097c82 */ /* 0x002fca0008000000 */
.L_x_23:
[----:B------:R-:W0:Y:S01]  /*0a30*/  S2R R0, SR_LANEID ;  /* 0x0000000000007919 */ /* 0x000e220000000000 */
[----:B------:R-:W-:Y:S01]  /*0a40*/  USHF.R.U32.HI UR5, URZ, 0x5, UR16 ;  /* 0x00000005ff057899 */ /* 0x000fe20008011610 */
[----:B------:R-:W-:Y:S01]  /*0a50*/  IMAD.MOV.U32 R3, RZ, RZ, RZ ;  /* 0x000000ffff037224 */ /* 0x000fe200078e00ff */
[----:B------:R-:W-:Y:S01]  /*0a60*/  BAR.SYNC.DEFER_BLOCKING 0x0 ;  /* 0x0000000000007b1d */ /* 0x000fe20000010000 */
[----:B0-----:R-:W-:Y:S02]  /*0a70*/  LOP3.LUT R2, R0, 0x3, RZ, 0xc0, !PT ;  /* 0x0000000300027812 */ /* 0x001fe400078ec0ff */
        /* <DEDUP_REMOVED lines=8> */
[----:B0-----:R-:W-:Y:S01]  /*0b00*/  CS2R.32 R2, SR_CLOCKLO ;  /* 0x0000000000027805 */ /* 0x001fe20000005000 */
[----:B-----5:R-:W-:Y:S01]  /*0b10*/  IMAD.MOV.U32 R6, RZ, RZ, R5 ;  /* 0x000000ffff067224 */ /* 0x020fe200078e0005 */
        /* <DEDUP_REMOVED lines=13> */
[----:B------:R-:W-:-:S03]  /*0bf0*/  UIADD3 UR9, UP0, UPT, UR9, 0x10, URZ ;  /* 0x0000001009097890 */ /* 0x000fc6000ff1e0ff */
[----:B------:R-:W-:Y:S01]  /*0c00*/  IADD3 R16, PT, PT, R16, R3, -R2 ;  /* 0x0000000310107210 */ /* 0x000fe20007ffe802 */
[----:B------:R-:W-:Y:S02]  /*0c10*/  UIADD3 UR12, UPT, UPT, UR12, 0x1, URZ ;  /* 0x000000010c0c7890 */ /* 0x000fe4000fffe0ff */
[----:B------:R-:W-:Y:S02]  /*0c20*/  UIADD3.X UR7, UPT, UPT, URZ, UR7, URZ, UP0, !UPT ;  /* 0x00000007ff077290 */ /* 0x000fe400087fe4ff */
[----:B------:R-:W-:-:S09]  /*0c30*/  UISETP.NE.AND UP0, UPT, UR12, URZ, UPT ;  /* 0x000000ff0c00728c */ /* 0x000fd2000bf05270 */
[----:B------:R-:W-:Y:S05]  /*0c40*/  BRA.U UP0, `(.L_x_23) ;  /* 0xfffffffd00787547 */ /* 0x000fea000b83ffff */
.L_x_20:
[----:B------:R-:W0:Y:S01]  /*0c50*/  I2F.U32.RP R0, UR10 ;  /* 0x0000000a00007d06 */ /* 0x000e220008209000 */
[----:B------:R-:W-:Y:S01]  /*0c60*/  IMAD R7, RZ, RZ, -UR10 ;  /* 0x8000000aff077e24 */ /* 0x000fe2000f8e02ff */
[----:B------:R-:W1:Y:S01]  /*0c70*/  S2R R10, SR_TID.X ;  /* 0x00000000000a7919 */ /* 0x000e620000002100 */
[----:B------:R-:W2:Y:S01]  /*0c80*/  LDCU UR5, c[0x0][0x3a4] ;  /* 0x00007480ff0577ac */ /* 0x000ea20008000800 */
[----:B------:R-:W-:-:S04]  /*0c90*/  ISETP.NE.U32.AND P0, PT, RZ, UR10, PT ;  /* 0x0000000aff007c0c */ /* 0x000fc8000bf05070 */
[----:B0-----:R-:W0:Y:S01]  /*0ca0*/  MUFU.RCP R0, R0 ;  /* 0x0000000000007308 */ /* 0x001e220000001000 */
[----:B--2---:R-:W-:Y:S01]  /*0cb0*/  USHF.R.U32.HI UR5, URZ, 0x1, UR5 ;  /* 0x00000001ff057899 */ /* 0x004fe20008011605 */
[----:B0-----:R-:W-:Y:S02]  /*0cc0*/  VIADD R2, R0, 0xffffffe ;  /* 0x0ffffffe00027836 */ /* 0x001fe40000000000 */
[----:B------:R-:W0:Y:S04]  /*0cd0*/  LDC R0, c[0x0][0x374] ;  /* 0x0000dd00ff007b82 */ /* 0x000e280000000800 */
[----:B------:R2:W3:Y:S02]  /*0ce0*/  F2I.FTZ.U32.TRUNC.NTZ R3, R2 ;  /* 0x0000000200037305 */ /* 0x0004e4000021f000 */
[----:B--2---:R-:W-:-:S02]  /*0cf0*/  IMAD.MOV.U32 R2, RZ, RZ, RZ ;  /* 0x000000ffff027224 */ /* 0x004fc400078e00ff */
[----:B---3--:R-:W-:-:S04]  /*0d00*/  IMAD R7, R7, R3, RZ ;  /* 0x0000000307077224 */ /* 0x008fc800078e02ff */
[----:B------:R-:W-:Y:S02]  /*0d10*/  IMAD.HI.U32 R3, R3, R7, R2 ;  /* 0x0000000703037227 */ /* 0x000fe400078e0002 */
[----:B------:R-:W2:Y:S02]  /*0d20*/  S2R R7, SR_LANEID ;  /* 0x0000000000077919 */ /* 0x000ea40000000000 */
[----:B0-----:R-:W-:Y:S02]  /*0d30*/  IMAD R17, R0, UR13, R17 ;  /* 0x0000000d00117c24 */ /* 0x001fe4000f8e0211 */
[----:B------:R-:W-:-:S04]  /*0d40*/  IMAD.HI.U32 R11, R3, R16, RZ ;  /* 0x00000010030b7227 */ /* 0x000fc800078e00ff */
[----:B------:R-:W-:Y:S02]  /*0d50*/  IMAD.MOV R3, RZ, RZ, -R11 ;  /* 0x000000ffff037224 */ /* 0x000fe400078e0a0b */
[----:B-1----:R-:W-:Y:S02]  /*0d60*/  IMAD R17, R17, 0x20, R10 ;  /* 0x0000002011117824 */ /* 0x002fe400078e020a */
[----:B------:R-:W-:Y:S02]  /*0d70*/  IMAD R16, R3, UR10, R16 ;  /* 0x0000000a03107c24 */ /* 0x000fe4000f8e0210 */
[----:B------:R-:W0:Y:S03]  /*0d80*/  LDC.64 R2, c[0x0][0x3b0] ;  /* 0x0000ec00ff027b82 */ /* 0x000e260000000a00 */
[----:B------:R-:W-:-:S13]  /*0d90*/  ISETP.GE.U32.AND P2, PT, R16, UR10, PT ;  /* 0x0000000a10007c0c */ /* 0x000fda000bf46070 */
[----:B------:R-:W-:Y:S01]  /*0da0*/  @P2 VIADD R16, R16, -UR10 ;  /* 0x8000000a10102c36 */ /* 0x000fe20008000000 */
[----:B--2---:R-:W-:Y:S01]  /*0db0*/  LOP3.LUT R6, R7, 0x3, RZ, 0xc0, !PT ;  /* 0x0000000307067812 */ /* 0x004fe200078ec0ff */
[----:B------:R-:W-:Y:S01]  /*0dc0*/  @P2 VIADD R11, R11, 0x1 ;  /* 0x000000010b0b2836 */ /* 0x000fe20000000000 */
[----:B------:R-:W-:Y:S01]  /*0dd0*/  SHF.R.U32.HI R9, RZ, 0x2, R7 ;  /* 0x00000002ff097819 */ /* 0x000fe20000011607 */
[----:B------:R-:W-:Y:S01]  /*0de0*/  IMAD.MOV.U32 R7, RZ, RZ, RZ ;  /* 0x000000ffff077224 */ /* 0x000fe200078e00ff */
[----:B------:R-:W-:Y:S01]  /*0df0*/  ISETP.GE.U32.AND P1, PT, R16, UR10, PT ;  /* 0x0000000a10007c0c */ /* 0x000fe2000bf26070 */
[----:B0-----:R-:W-:-:S04]  /*0e00*/  IMAD.WIDE.U32 R2, R17, 0x4, R2 ;  /* 0x0000000411027825 */ /* 0x001fc800078e0002 */
[----:B------:R-:W-:-:S03]  /*0e10*/  IMAD.WIDE.U32 R8, R9, UR5, R6 ;  /* 0x0000000509087c25 */ /* 0x000fc6000f8e0006 */
[----:B------:R-:W-:-:S05]  /*0e20*/  LEA R6, P2, R8, R22, 0x3 ;  /* 0x0000001608067211 */ /* 0x000fca00078418ff */
[----:B------:R-:W-:Y:S01]  /*0e30*/  @P1 VIADD R11, R11, 0x1 ;  /* 0x000000010b0b1836 */ /* 0x000fe20000000000 */
[----:B------:R-:W-:Y:S02]  /*0e40*/  @!P0 LOP3.LUT R11, RZ, UR10, RZ, 0x33, !PT ;  /* 0x0000000aff0b8c12 */ /* 0x000fe4000f8e33ff */
[----:B------:R-:W-:-:S05]  /*0e50*/  LEA.HI.X R7, R8, R23, R9, 0x3, P2 ;  /* 0x0000001708077211 */ /* 0x000fca00010f1c09 */
[----:B-----5:R-:W-:Y:S04]  /*0e60*/  STG.E.64 desc[UR14][R6.64], R4 ;  /* 0x0000000406007986 */ /* 0x020fe8000c101b0e */
[----:B------:R-:W-:Y:S01]  /*0e70*/  STG.E desc[UR14][R2.64], R11 ;  /* 0x0000000b02007986 */ /* 0x000fe2000c10190e */
[----:B------:R-:W-:Y:S05]  /*0e80*/  EXIT ;  /* 0x000000000000794d */ /* 0x000fea0003800000 */
        .weak           $__internal_6_$__cuda_sm_10x_mma_bit_internal_and_m8n8k128
        .type           $__internal_6_$__cuda_sm_10x_mma_bit_internal_and_m8n8k128,@function
        .size           $__internal_6_$__cuda_sm_10x_mma_bit_internal_and_m8n8k128,($__internal_7_$__cuda_sm_10x_mma_bit_internal_xor_m8n8k128 - $__internal_6_$__cuda_sm_10x_mma_bit_internal_and_m8n8k128)
$__internal_6_$__cuda_sm_10x_mma_bit_internal_and_m8n8k128:
[C---:B------:R-:W-:Y:S02]  /*0e90*/  LOP3.LUT R8, R21.reuse, 0x88888888, RZ, 0xc0, !PT ;  /* 0x8888888815087812 */ /* 0x040fe400078ec0ff */
[----:B------:R-:W-:Y:S02]  /*0ea0*/  CS2R R14, SRZ ;  /* 0x00000000000e7805 */ /* 0x000fe4000001ff00 */
[----:B------:R-:W-:Y:S02]  /*0eb0*/  LOP3.LUT R28, R20, 0x88888888, RZ, 0xc0, !PT ;  /* 0x88888888141c7812 */ /* 0x000fe400078ec0ff */
[----:B------:R-:W-:Y:S02]  /*0ec0*/  SHF.R.U32.HI R11, RZ, 0x3, R8 ;  /* 0x00000003ff0b7819 */ /* 0x000fe40000011608 */
[----:B------:R-:W-:Y:S02]  /*0ed0*/  SHF.R.U32.HI R28, RZ, 0x3, R28 ;  /* 0x00000003ff1c7819 */ /* 0x000fe4000001161c */
[----:B------:R-:W-:-:S02]  /*0ee0*/  LOP3.LUT R26, R21, 0x44444444, RZ, 0xc0, !PT ;  /* 0x44444444151a7812 */ /* 0x000fc400078ec0ff */
[----:B------:R-:W0:Y:S01]  /*0ef0*/  MOVM.U4TO8.M832 R10, R11 ;  /* 0x000000000b0a723a */ /* 0x000e220000004800 */
[----:B------:R-:W-:Y:S02]  /*0f00*/  LOP3.LUT R24, R20, 0x44444444, RZ, 0xc0, !PT ;  /* 0x4444444414187812 */ /* 0x000fe400078ec0ff */
[----:B------:R-:W-:Y:S01]  /*0f10*/  SHF.R.U32.HI R26, RZ, 0x2, R26 ;  /* 0x00000002ff1a7819 */ /* 0x000fe2000001161a */
[----:B------:R-:W1:Y:S01]  /*0f20*/  MOVM.U4TO8.M832 R28, R28 ;  /* 0x000000001c1c723a */ /* 0x000e620000004800 */
[----:B------:R-:W-:-:S04]  /*0f30*/  SHF.R.U32.HI R24, RZ, 0x2, R24 ;  /* 0x00000002ff187819 */ /* 0x000fc80000011618 */
[----:B------:R-:W2:Y:S04]  /*0f40*/  MOVM.U4TO8.M832 R26, R26 ;  /* 0x000000001a1a723a */ /* 0x000ea80000004800 */
[----:B------:R3:W4:Y:S01]  /*0f50*/  MOVM.U4TO8.M832 R30, R24 ;  /* 0x00000000181e723a */ /* 0x0007220000004800 */
[----:B0-----:R-:W-:Y:S02]  /*0f60*/  IMAD.MOV.U32 R8, RZ, RZ, R10 ;  /* 0x000000ffff087224 */ /* 0x001fe400078e000a */
[--C-:B------:R-:W-:Y:S02]  /*0f70*/  IMAD.MOV.U32 R9, RZ, RZ, R11.reuse ;  /* 0x000000ffff097224 */ /* 0x100fe400078e000b */
[----:B------:R-:W-:Y:S02]  /*0f80*/  IMAD.MOV.U32 R10, RZ, RZ, R11 ;  /* 0x000000ffff0a7224 */ /* 0x000fe400078e000b */
[----:B------:R-:W-:-:S07]  /*0f90*/  IMAD.MOV.U32 R11, RZ, RZ, RZ ;  /* 0x000000ffff0b7224 */ /* 0x000fce00078e00ff */
[----:B-1----:R-:W-:Y:S01]  /*0fa0*/  IMMA.16832.U8.U8 R8, R8.ROW, R28.COL, R12 ;  /* 0x0000001c08087237 */ /* 0x002fe20000400c0c */
[C---:B------:R-:W-:Y:S01]  /*0fb0*/  LOP3.LUT R28, R21.reuse, 0x22222222, RZ, 0xc0, !PT ;  /* 0x22222222151c7812 */ /* 0x040fe200078ec0ff */
[----:B--2---:R-:W-:Y:S01]  /*0fc0*/  IMAD.MOV.U32 R12, RZ, RZ, R26 ;  /* 0x000000ffff0c7224 */ /* 0x004fe200078e001a */
[C---:B------:R-:W-:Y:S01]  /*0fd0*/  LOP3.LUT R15, R20.reuse, 0x22222222, RZ, 0xc0, !PT ;  /* 0x22222222140f7812 */ /* 0x040fe200078ec0ff */
[--C-:B------:R-:W-:Y:S01]  /*0fe0*/  IMAD.MOV.U32 R13, RZ, RZ, R27.reuse ;  /* 0x000000ffff0d7224 */ /* 0x100fe200078e001b */
[----:B------:R-:W-:Y:S01]  /*0ff0*/  SHF.R.U32.HI R28, RZ, 0x1, R28 ;  /* 0x00000001ff1c7819 */ /* 0x000fe2000001161c */
[----:B------:R-:W-:Y:S01]  /*1000*/  IMAD.MOV.U32 R14, RZ, RZ, R27 ;  /* 0x000000ffff0e7224 */ /* 0x000fe200078e001b */
[----:B---3--:R-:W-:Y:S01]  /*1010*/  SHF.R.U32.HI R24, RZ, 0x1, R15 ;  /* 0x00000001ff187819 */ /* 0x008fe2000001160f */
[----:B------:R-:W-:Y:S01]  /*1020*/  IMAD.MOV.U32 R15, RZ, RZ, RZ ;  /* 0x000000ffff0f7224 */ /* 0x000fe200078e00ff */
[----:B------:R-:W-:Y:S02]  /*1030*/  LOP3.LUT R26, R21, 0x11111111, RZ, 0xc0, !PT ;  /* 0x11111111151a7812 */ /* 0x000fe400078ec0ff */
[----:B------:R-:W0:Y:S01]  /*1040*/  MOVM.U4TO8.M832 R28, R28 ;  /* 0x000000001c1c723a */ /* 0x000e220000004800 */
[----:B------:R-:W-:-:S03]  /*1050*/  LOP3.LUT R20, R20, 0x11111111, RZ, 0xc0, !PT ;  /* 0x1111111114147812 */ /* 0x000fc600078ec0ff */
[----:B------:R-:W1:Y:S04]  /*1060*/  MOVM.U4TO8.M832 R24, R24 ;  /* 0x000000001818723a */ /* 0x000e680000004800 */
[----:B------:R-:W2:Y:S01]  /*1070*/  MOVM.U4TO8.M832 R26, R26 ;  /* 0x000000001a1a723a */ /* 0x000ea20000004800 */
[----:B----4-:R-:W-:Y:S03]  /*1080*/  IMMA.16832.U8.U8 R8, R12.ROW, R30.COL, R8 ;  /* 0x0000001e0c087237 */ /* 0x010fe60000400c08 */
[----:B------:R-:W3:Y:S01]  /*1090*/  MOVM.U4TO8.M832 R20, R20 ;  /* 0x000000001414723a */ /* 0x000ee20000004800 */
[----:B0-----:R-:W-:Y:S02]  /*10a0*/  IMAD.MOV.U32 R12, RZ, RZ, R28 ;  /* 0x000000ffff0c7224 */ /* 0x001fe400078e001c */
[----:B------:R-:W-:-:S02]  /*10b0*/  IMAD.MOV.U32 R13, RZ, RZ, R29 ;  /* 0x000000ffff0d7224 */ /* 0x000fc400078e001d */
[----:B------:R-:W-:-:S12]  /*10c0*/  IMAD.MOV.U32 R14, RZ, RZ, R29 ;  /* 0x000000ffff0e7224 */ /* 0x000fd800078e001d */
[----:B-1----:R-:W-:Y:S01]  /*10d0*/  IMMA.16832.U8.U8 R8, R12.ROW, R24.COL, R8 ;  /* 0x000000180c087237 */ /* 0x002fe20000400c08 */
[----:B--2---:R-:W-:Y:S02]  /*10e0*/  IMAD.MOV.U32 R12, RZ, RZ, R26 ;  /* 0x000000ffff0c7224 */ /* 0x004fe400078e001a */
[--C-:B------:R-:W-:Y:S02]  /*10f0*/  IMAD.MOV.U32 R13, RZ, RZ, R27.reuse ;  /* 0x000000ffff0d7224 */ /* 0x100fe400078e001b */
[----:B------:R-:W-:-:S15]  /*1100*/  IMAD.MOV.U32 R14, RZ, RZ, R27 ;  /* 0x000000ffff0e7224 */ /* 0x000fde00078e001b */
[----:B---3--:R-:W-:-:S15]  /*1110*/  IMMA.16832.U8.U8 R8, R12.ROW, R20.COL, R8 ;  /* 0x000000140c087237 */ /* 0x008fde0000400c08 */
[----:B------:R-:W-:-:S02]  /*1120*/  NOP ;  /* 0x0000000000007918 */ /* 0x000fc40000000000 */
[----:B------:R-:W-:Y:S02]  /*1130*/  IMAD.MOV.U32 R10, RZ, RZ, R3 ;  /* 0x000000ffff0a7224 */ /* 0x000fe400078e0003 */
[----:B------:R-:W-:-:S04]  /*1140*/  IMAD.MOV.U32 R11, RZ, RZ, 0x0 ;  /* 0x00000000ff0b7424 */ /* 0x000fc800078e00ff */
[----:B------:R-:W-:Y:S05]  /*1150*/  RET.REL.NODEC R10 `(_Z11read_globalPKjS0_PKiPijjjjS3_) ;  /* 0xffffffec0aa87950 */ /* 0x000fea0003c3ffff */
        .weak           $__internal_7_$__cuda_sm_10x_mma_bit_internal_xor_m8n8k128
        .type           $__internal_7_$__cuda_sm_10x_mma_bit_internal_xor_m8n8k128,@function
        .size           $__internal_7_$__cuda_sm_10x_mma_bit_internal_xor_m8n8k128,(.L_x_32 - $__internal_7_$__cuda_sm_10x_mma_bit_internal_xor_m8n8k128)
$__internal_7_$__cuda_sm_10x_mma_bit_internal_xor_m8n8k128:
[----:B------:R-:W-:Y:S01]  /*1160*/  UMOV UR5, URZ ;  /* 0x000000ff00057c82 */ /* 0x000fe20008000000 */
[----:B------:R-:W-:Y:S01]  /*1170*/  UMOV UR6, URZ ;  /* 0x000000ff00067c82 */ /* 0x000fe20008000000 */
[----:B------:R-:W-:Y:S01]  /*1180*/  LOP3.LUT R20, RZ, R20, RZ, 0x33, !PT ;  /* 0x00000014ff147212 */ /* 0x000fe200078e33ff */
[----:B------:R-:W-:Y:S01]  /*1190*/  IMAD.U32 R12, RZ, RZ, UR5 ;  /* 0x00000005ff0c7e24 */ /* 0x000fe2000f8e00ff */
[----:B------:R-:W-:Y:S01]  /*11a0*/  LOP3.LUT R4, RZ, R21, RZ, 0x33, !PT ;  /* 0x00000015ff047212 */ /* 0x000fe200078e33ff */
[----:B------:R-:W-:Y:S01]  /*11b0*/  IMAD.U32 R13, RZ, RZ, UR6 ;  /* 0x00000006ff0d7e24 */ /* 0x000fe2000f8e00ff */
[----:B------:R-:W-:-:S07]  /*11c0*/  MOV R3, 0x11e0 ;  /* 0x000011e000037802 */ /* 0x000fce0000000f00 */
[----:B------:R-:W-:Y:S05]  /*11d0*/  CALL.REL.NOINC `($__internal_6_$__cuda_sm_10x_mma_bit_internal_and_m8n8k128) ;  /* 0xfffffffc002c7944 */ /* 0x000fea0003c3ffff */
[----:B------:R-:W-:Y:S01]  /*11e0*/  IMAD.MOV.U32 R19, RZ, RZ, R8 ;  /* 0x000000ffff137224 */ /* 0x000fe200078e0008 */
[----:B------:R-:W-:Y:S01]  /*11f0*/  CS2R R12, SRZ ;  /* 0x00000000000c7805 */ /* 0x000fe2000001ff00 */
[----:B------:R-:W-:Y:S01]  /*1200*/  IMAD.MOV.U32 R18, RZ, RZ, R9 ;  /* 0x000000ffff127224 */ /* 0x000fe200078e0009 */
[----:B------:R-:W-:Y:S01]  /*1210*/  MOV R3, 0x1240 ;  /* 0x0000124000037802 */ /* 0x000fe20000000f00 */
[----:B------:R-:W-:-:S07]  /*1220*/  IMAD.MOV.U32 R21, RZ, RZ, R4 ;  /* 0x000000ffff157224 */ /* 0x000fce00078e0004 */
[----:B------:R-:W-:Y:S05]  /*1230*/  CALL.REL.NOINC `($__internal_6_$__cuda_sm_10x_mma_bit_internal_and_m8n8k128) ;  /* 0xfffffffc00147944 */ /* 0x000fea0003c3ffff */
[----:B------:R-:W-:Y:S01]  /*1240*/  IMAD.MOV.U32 R4, RZ, RZ, R5 ;  /* 0x000000ffff047224 */ /* 0x000fe200078e0005 */
[----:B------:R-:W-:Y:S01]  /*1250*/  IADD3 R7, PT, PT, R7, R19, R8 ;  /* 0x0000001307077210 */ /* 0x000fe20007ffe008 */
[----:B------:R-:W-:Y:S01]  /*1260*/  IMAD.MOV.U32 R5, RZ, RZ, 0x0 ;  /* 0x00000000ff057424 */ /* 0x000fe200078e00ff */
[----:B------:R-:W-:-:S03]  /*1270*/  IADD3 R6, PT, PT, R6, R18, R9 ;  /* 0x0000001206067210 */ /* 0x000fc60007ffe009 */
[----:B------:R-:W-:Y:S05]  /*1280*/  RET.REL.NODEC R4 `(_Z11read_globalPKjS0_PKiPijjjjS3_) ;  /* 0xffffffec045c7950 */ /* 0x000fea0003c3ffff */
.L_x_24:
        /* <DEDUP_REMOVED lines=15> */
.L_x_32:


//--------------------- .nv.shared._Z12write_sharedPKjS0_PKiPijjjjS3_ --------------------------
	.section	.nv.shared._Z12write_sharedPKjS0_PKiPijjjjS3_,"aw",@nobits
	.sectionflags	@""
	.align	4
.nv.shared._Z12write_sharedPKjS0_PKiPijjjjS3_:
	.zero		33792


//--------------------- .nv.shared.reserved.0     --------------------------
	.section	.nv.shared.reserved.0,"aw",@nobits
	.weak		__nv_reservedSMEM_offset_0_alias
	.size		__nv_reservedSMEM_offset_0_alias, 0, 64
	.other		__nv_reservedSMEM_offset_0_alias,@"STO_CUDA_RESERVED_SHARED STV_DEFAULT"
__nv_reservedSMEM_offset_0_alias:
	.zero		0
	.zero		64


//--------------------- .nv.shared._Z11read_sharedPKjS0_PKiPijjjjS3_ --------------------------
	.section	.nv.shared._Z11read_sharedPKjS0_PKiPijjjjS3_,"aw",@nobits
	.sectionflags	@""
	.align	4
.nv.shared._Z11read_sharedPKjS0_PKiPijjjjS3_:
	.zero		33792


//--------------------- .nv.constant0._Z12write_sharedPKjS0_PKiPijjjjS3_ --------------------------
	.section	.nv.constant0._Z12write_sharedPKjS0_PKiPijjjjS3_,"a",@progbits
	.sectionflags	@""
	.align	4
.nv.constant0._Z12write_sharedPKjS0_PKiPijjjjS3_:
	.zero		952


//--------------------- .nv.constant0._Z11read_sharedPKjS0_PKiPijjjjS3_ --------------------------
	.section	.nv.constant0._Z11read_sharedPKjS0_PKiPijjjjS3_,"a",@progbits
	.sectionflags	@""
	.align	4
.nv.constant0._Z11read_sharedPKjS0_PKiPijjjjS3_:
	.zero		952


//--------------------- .nv.constant0._Z12write_globalPKjS0_PKiPijjjjS3_ --------------------------
	.section	.nv.constant0._Z12write_globalPKjS0_PKiPijjjjS3_,"a",@progbits
	.sectionflags	@""
	.align	4
.nv.constant0._Z12write_globalPKjS0_PKiPijjjjS3_:
	.zero		952


//--------------------- .nv.constant0._Z11read_globalPKjS0_PKiPijjjjS3_ --------------------------
	.section	.nv.constant0._Z11read_globalPKjS0_PKiPijjjjS3_,"a",@progbits
	.sectionflags	@""
	.align	4
.nv.constant0._Z11read_globalPKjS0_PKiPijjjjS3_:
	.zero		952


//--------------------- SYMBOLS --------------------------

	.type		.nv.reservedSmem.offset0,@object
	.size		.nv.reservedSmem.offset0,0x4
	.type		.nv.reservedSmem.cap,@object
	.size		.nv.reservedSmem.cap,0x4
